//
// Generated by NVIDIA NVVM Compiler
//
// Compiler Build ID: CL-36424714
// Cuda compilation tools, release 13.0, V13.0.88
// Based on NVVM 20.0.0
//

.version 9.0
.target sm_100
.address_size 64

	// .globl	_Z14llg_cart_applyiPKdS0_S0_S0_S0_S0_S0_S0_S0_S0_S0_S0_S0_PdS1_S1_S1_ddS0_dS0_

.visible .entry _Z14llg_cart_applyiPKdS0_S0_S0_S0_S0_S0_S0_S0_S0_S0_S0_S0_PdS1_S1_S1_ddS0_dS0_(
	.param .u32 _Z14llg_cart_applyiPKdS0_S0_S0_S0_S0_S0_S0_S0_S0_S0_S0_S0_PdS1_S1_S1_ddS0_dS0__param_0,
	.param .u64 .ptr .align 1 _Z14llg_cart_applyiPKdS0_S0_S0_S0_S0_S0_S0_S0_S0_S0_S0_S0_PdS1_S1_S1_ddS0_dS0__param_1,
	.param .u64 .ptr .align 1 _Z14llg_cart_applyiPKdS0_S0_S0_S0_S0_S0_S0_S0_S0_S0_S0_S0_PdS1_S1_S1_ddS0_dS0__param_2,
	.param .u64 .ptr .align 1 _Z14llg_cart_applyiPKdS0_S0_S0_S0_S0_S0_S0_S0_S0_S0_S0_S0_PdS1_S1_S1_ddS0_dS0__param_3,
	.param .u64 .ptr .align 1 _Z14llg_cart_applyiPKdS0_S0_S0_S0_S0_S0_S0_S0_S0_S0_S0_S0_PdS1_S1_S1_ddS0_dS0__param_4,
	.param .u64 .ptr .align 1 _Z14llg_cart_applyiPKdS0_S0_S0_S0_S0_S0_S0_S0_S0_S0_S0_S0_PdS1_S1_S1_ddS0_dS0__param_5,
	.param .u64 .ptr .align 1 _Z14llg_cart_applyiPKdS0_S0_S0_S0_S0_S0_S0_S0_S0_S0_S0_S0_PdS1_S1_S1_ddS0_dS0__param_6,
	.param .u64 .ptr .align 1 _Z14llg_cart_applyiPKdS0_S0_S0_S0_S0_S0_S0_S0_S0_S0_S0_S0_PdS1_S1_S1_ddS0_dS0__param_7,
	.param .u64 .ptr .align 1 _Z14llg_cart_applyiPKdS0_S0_S0_S0_S0_S0_S0_S0_S0_S0_S0_S0_PdS1_S1_S1_ddS0_dS0__param_8,
	.param .u64 .ptr .align 1 _Z14llg_cart_applyiPKdS0_S0_S0_S0_S0_S0_S0_S0_S0_S0_S0_S0_PdS1_S1_S1_ddS0_dS0__param_9,
	.param .u64 .ptr .align 1 _Z14llg_cart_applyiPKdS0_S0_S0_S0_S0_S0_S0_S0_S0_S0_S0_S0_PdS1_S1_S1_ddS0_dS0__param_10,
	.param .u64 .ptr .align 1 _Z14llg_cart_applyiPKdS0_S0_S0_S0_S0_S0_S0_S0_S0_S0_S0_S0_PdS1_S1_S1_ddS0_dS0__param_11,
	.param .u64 .ptr .align 1 _Z14llg_cart_applyiPKdS0_S0_S0_S0_S0_S0_S0_S0_S0_S0_S0_S0_PdS1_S1_S1_ddS0_dS0__param_12,
	.param .u64 .ptr .align 1 _Z14llg_cart_applyiPKdS0_S0_S0_S0_S0_S0_S0_S0_S0_S0_S0_S0_PdS1_S1_S1_ddS0_dS0__param_13,
	.param .u64 .ptr .align 1 _Z14llg_cart_applyiPKdS0_S0_S0_S0_S0_S0_S0_S0_S0_S0_S0_S0_PdS1_S1_S1_ddS0_dS0__param_14,
	.param .u64 .ptr .align 1 _Z14llg_cart_applyiPKdS0_S0_S0_S0_S0_S0_S0_S0_S0_S0_S0_S0_PdS1_S1_S1_ddS0_dS0__param_15,
	.param .u64 .ptr .align 1 _Z14llg_cart_applyiPKdS0_S0_S0_S0_S0_S0_S0_S0_S0_S0_S0_S0_PdS1_S1_S1_ddS0_dS0__param_16,
	.param .u64 .ptr .align 1 _Z14llg_cart_applyiPKdS0_S0_S0_S0_S0_S0_S0_S0_S0_S0_S0_S0_PdS1_S1_S1_ddS0_dS0__param_17,
	.param .f64 _Z14llg_cart_applyiPKdS0_S0_S0_S0_S0_S0_S0_S0_S0_S0_S0_S0_PdS1_S1_S1_ddS0_dS0__param_18,
	.param .f64 _Z14llg_cart_applyiPKdS0_S0_S0_S0_S0_S0_S0_S0_S0_S0_S0_S0_PdS1_S1_S1_ddS0_dS0__param_19,
	.param .u64 .ptr .align 1 _Z14llg_cart_applyiPKdS0_S0_S0_S0_S0_S0_S0_S0_S0_S0_S0_S0_PdS1_S1_S1_ddS0_dS0__param_20,
	.param .f64 _Z14llg_cart_applyiPKdS0_S0_S0_S0_S0_S0_S0_S0_S0_S0_S0_S0_PdS1_S1_S1_ddS0_dS0__param_21,
	.param .u64 .ptr .align 1 _Z14llg_cart_applyiPKdS0_S0_S0_S0_S0_S0_S0_S0_S0_S0_S0_S0_PdS1_S1_S1_ddS0_dS0__param_22
)
{
	.reg .pred 	%p<5>;
	.reg .b32 	%r<6>;
	.reg .b64 	%rd<70>;
	.reg .b64 	%fd<79>;

	ld.param.u32 	%r2, [_Z14llg_cart_applyiPKdS0_S0_S0_S0_S0_S0_S0_S0_S0_S0_S0_S0_PdS1_S1_S1_ddS0_dS0__param_0];
	ld.param.u64 	%rd3, [_Z14llg_cart_applyiPKdS0_S0_S0_S0_S0_S0_S0_S0_S0_S0_S0_S0_PdS1_S1_S1_ddS0_dS0__param_2];
	ld.param.u64 	%rd5, [_Z14llg_cart_applyiPKdS0_S0_S0_S0_S0_S0_S0_S0_S0_S0_S0_S0_PdS1_S1_S1_ddS0_dS0__param_4];
	ld.param.u64 	%rd6, [_Z14llg_cart_applyiPKdS0_S0_S0_S0_S0_S0_S0_S0_S0_S0_S0_S0_PdS1_S1_S1_ddS0_dS0__param_5];
	ld.param.u64 	%rd9, [_Z14llg_cart_applyiPKdS0_S0_S0_S0_S0_S0_S0_S0_S0_S0_S0_S0_PdS1_S1_S1_ddS0_dS0__param_8];
	ld.param.u64 	%rd10, [_Z14llg_cart_applyiPKdS0_S0_S0_S0_S0_S0_S0_S0_S0_S0_S0_S0_PdS1_S1_S1_ddS0_dS0__param_9];
	ld.param.u64 	%rd11, [_Z14llg_cart_applyiPKdS0_S0_S0_S0_S0_S0_S0_S0_S0_S0_S0_S0_PdS1_S1_S1_ddS0_dS0__param_10];
	ld.param.u64 	%rd12, [_Z14llg_cart_applyiPKdS0_S0_S0_S0_S0_S0_S0_S0_S0_S0_S0_S0_PdS1_S1_S1_ddS0_dS0__param_11];
	ld.param.u64 	%rd17, [_Z14llg_cart_applyiPKdS0_S0_S0_S0_S0_S0_S0_S0_S0_S0_S0_S0_PdS1_S1_S1_ddS0_dS0__param_16];
	ld.param.u64 	%rd18, [_Z14llg_cart_applyiPKdS0_S0_S0_S0_S0_S0_S0_S0_S0_S0_S0_S0_PdS1_S1_S1_ddS0_dS0__param_17];
	ld.param.f64 	%fd7, [_Z14llg_cart_applyiPKdS0_S0_S0_S0_S0_S0_S0_S0_S0_S0_S0_S0_PdS1_S1_S1_ddS0_dS0__param_18];
	ld.param.f64 	%fd77, [_Z14llg_cart_applyiPKdS0_S0_S0_S0_S0_S0_S0_S0_S0_S0_S0_S0_PdS1_S1_S1_ddS0_dS0__param_19];
	ld.param.u64 	%rd19, [_Z14llg_cart_applyiPKdS0_S0_S0_S0_S0_S0_S0_S0_S0_S0_S0_S0_PdS1_S1_S1_ddS0_dS0__param_20];
	ld.param.f64 	%fd78, [_Z14llg_cart_applyiPKdS0_S0_S0_S0_S0_S0_S0_S0_S0_S0_S0_S0_PdS1_S1_S1_ddS0_dS0__param_21];
	ld.param.u64 	%rd20, [_Z14llg_cart_applyiPKdS0_S0_S0_S0_S0_S0_S0_S0_S0_S0_S0_S0_PdS1_S1_S1_ddS0_dS0__param_22];
	mov.u32 	%r3, %ntid.x;
	mov.u32 	%r4, %ctaid.x;
	mov.u32 	%r5, %tid.x;
	mad.lo.s32 	%r1, %r3, %r4, %r5;
	setp.ge.s32 	%p1, %r1, %r2;
	@%p1 bra 	$L__BB0_7;
	setp.eq.s64 	%p2, %rd19, 0;
	@%p2 bra 	$L__BB0_3;
	cvta.to.global.u64 	%rd21, %rd19;
	mul.wide.s32 	%rd22, %r1, 8;
	add.s64 	%rd23, %rd21, %rd22;
	ld.global.f64 	%fd77, [%rd23];
$L__BB0_3:
	setp.eq.s64 	%p3, %rd20, 0;
	@%p3 bra 	$L__BB0_5;
	cvta.to.global.u64 	%rd24, %rd20;
	mul.wide.s32 	%rd25, %r1, 8;
	add.s64 	%rd26, %rd24, %rd25;
	ld.global.f64 	%fd78, [%rd26];
$L__BB0_5:
	mul.f64 	%fd5, %fd7, %fd78;
	cvta.to.global.u64 	%rd27, %rd5;
	mul.wide.s32 	%rd28, %r1, 8;
	add.s64 	%rd1, %rd27, %rd28;
	ld.global.f64 	%fd6, [%rd1];
	cvta.to.global.u64 	%rd29, %rd18;
	add.s64 	%rd30, %rd29, %rd28;
	st.global.f64 	[%rd30], %fd6;
	setp.leu.f64 	%p4, %fd6, 0d0000000000000000;
	@%p4 bra 	$L__BB0_7;
	ld.param.u64 	%rd69, [_Z14llg_cart_applyiPKdS0_S0_S0_S0_S0_S0_S0_S0_S0_S0_S0_S0_PdS1_S1_S1_ddS0_dS0__param_15];
	ld.param.u64 	%rd68, [_Z14llg_cart_applyiPKdS0_S0_S0_S0_S0_S0_S0_S0_S0_S0_S0_S0_PdS1_S1_S1_ddS0_dS0__param_14];
	ld.param.u64 	%rd67, [_Z14llg_cart_applyiPKdS0_S0_S0_S0_S0_S0_S0_S0_S0_S0_S0_S0_PdS1_S1_S1_ddS0_dS0__param_13];
	ld.param.u64 	%rd66, [_Z14llg_cart_applyiPKdS0_S0_S0_S0_S0_S0_S0_S0_S0_S0_S0_S0_PdS1_S1_S1_ddS0_dS0__param_12];
	ld.param.u64 	%rd65, [_Z14llg_cart_applyiPKdS0_S0_S0_S0_S0_S0_S0_S0_S0_S0_S0_S0_PdS1_S1_S1_ddS0_dS0__param_7];
	ld.param.u64 	%rd64, [_Z14llg_cart_applyiPKdS0_S0_S0_S0_S0_S0_S0_S0_S0_S0_S0_S0_PdS1_S1_S1_ddS0_dS0__param_6];
	ld.param.u64 	%rd63, [_Z14llg_cart_applyiPKdS0_S0_S0_S0_S0_S0_S0_S0_S0_S0_S0_S0_PdS1_S1_S1_ddS0_dS0__param_3];
	ld.param.u64 	%rd62, [_Z14llg_cart_applyiPKdS0_S0_S0_S0_S0_S0_S0_S0_S0_S0_S0_S0_PdS1_S1_S1_ddS0_dS0__param_1];
	cvta.to.global.u64 	%rd31, %rd66;
	mul.wide.s32 	%rd32, %r1, 8;
	add.s64 	%rd33, %rd31, %rd32;
	ld.global.f64 	%fd10, [%rd33];
	cvta.to.global.u64 	%rd34, %rd11;
	add.s64 	%rd35, %rd34, %rd32;
	ld.global.f64 	%fd11, [%rd35];
	mul.f64 	%fd12, %fd10, %fd11;
	cvta.to.global.u64 	%rd36, %rd67;
	add.s64 	%rd37, %rd36, %rd32;
	ld.global.f64 	%fd13, [%rd37];
	cvta.to.global.u64 	%rd38, %rd10;
	add.s64 	%rd39, %rd38, %rd32;
	ld.global.f64 	%fd14, [%rd39];
	mul.f64 	%fd15, %fd13, %fd14;
	sub.f64 	%fd16, %fd12, %fd15;
	cvta.to.global.u64 	%rd40, %rd9;
	add.s64 	%rd41, %rd40, %rd32;
	ld.global.f64 	%fd17, [%rd41];
	mul.f64 	%fd18, %fd13, %fd17;
	cvta.to.global.u64 	%rd42, %rd12;
	add.s64 	%rd43, %rd42, %rd32;
	ld.global.f64 	%fd19, [%rd43];
	mul.f64 	%fd20, %fd19, %fd11;
	sub.f64 	%fd21, %fd18, %fd20;
	mul.f64 	%fd22, %fd19, %fd14;
	mul.f64 	%fd23, %fd10, %fd17;
	sub.f64 	%fd24, %fd22, %fd23;
	cvta.to.global.u64 	%rd44, %rd65;
	add.s64 	%rd45, %rd44, %rd32;
	ld.global.f64 	%fd25, [%rd45];
	sub.f64 	%fd26, %fd11, %fd25;
	mul.f64 	%fd27, %fd10, %fd26;
	cvta.to.global.u64 	%rd46, %rd64;
	add.s64 	%rd47, %rd46, %rd32;
	ld.global.f64 	%fd28, [%rd47];
	sub.f64 	%fd29, %fd14, %fd28;
	mul.f64 	%fd30, %fd13, %fd29;
	sub.f64 	%fd31, %fd27, %fd30;
	cvta.to.global.u64 	%rd48, %rd6;
	add.s64 	%rd49, %rd48, %rd32;
	ld.global.f64 	%fd32, [%rd49];
	sub.f64 	%fd33, %fd17, %fd32;
	mul.f64 	%fd34, %fd13, %fd33;
	mul.f64 	%fd35, %fd19, %fd26;
	sub.f64 	%fd36, %fd34, %fd35;
	mul.f64 	%fd37, %fd19, %fd29;
	mul.f64 	%fd38, %fd10, %fd33;
	sub.f64 	%fd39, %fd37, %fd38;
	mul.f64 	%fd40, %fd10, %fd39;
	mul.f64 	%fd41, %fd36, %fd13;
	sub.f64 	%fd42, %fd40, %fd41;
	mul.f64 	%fd43, %fd31, %fd13;
	mul.f64 	%fd44, %fd19, %fd39;
	sub.f64 	%fd45, %fd43, %fd44;
	mul.f64 	%fd46, %fd36, %fd19;
	mul.f64 	%fd47, %fd31, %fd10;
	sub.f64 	%fd48, %fd46, %fd47;
	fma.rn.f64 	%fd49, %fd77, %fd77, 0d3FF0000000000000;
	div.rn.f64 	%fd50, %fd5, %fd49;
	div.rn.f64 	%fd51, %fd77, %fd6;
	cvta.to.global.u64 	%rd50, %rd62;
	add.s64 	%rd51, %rd50, %rd32;
	ld.global.f64 	%fd52, [%rd51];
	fma.rn.f64 	%fd53, %fd51, %fd42, %fd16;
	mul.f64 	%fd54, %fd50, %fd53;
	sub.f64 	%fd55, %fd52, %fd54;
	cvta.to.global.u64 	%rd52, %rd3;
	add.s64 	%rd53, %rd52, %rd32;
	ld.global.f64 	%fd56, [%rd53];
	fma.rn.f64 	%fd57, %fd51, %fd45, %fd21;
	mul.f64 	%fd58, %fd50, %fd57;
	sub.f64 	%fd59, %fd56, %fd58;
	cvta.to.global.u64 	%rd54, %rd63;
	add.s64 	%rd55, %rd54, %rd32;
	ld.global.f64 	%fd60, [%rd55];
	fma.rn.f64 	%fd61, %fd51, %fd48, %fd24;
	mul.f64 	%fd62, %fd50, %fd61;
	sub.f64 	%fd63, %fd60, %fd62;
	mul.f64 	%fd64, %fd59, %fd59;
	fma.rn.f64 	%fd65, %fd55, %fd55, %fd64;
	fma.rn.f64 	%fd66, %fd63, %fd63, %fd65;
	sqrt.rn.f64 	%fd67, %fd66;
	rcp.rn.f64 	%fd68, %fd67;
	mul.f64 	%fd69, %fd6, %fd55;
	mul.f64 	%fd70, %fd69, %fd68;
	cvta.to.global.u64 	%rd56, %rd68;
	add.s64 	%rd57, %rd56, %rd32;
	st.global.f64 	[%rd57], %fd70;
	ld.global.f64 	%fd71, [%rd1];
	mul.f64 	%fd72, %fd59, %fd71;
	mul.f64 	%fd73, %fd72, %fd68;
	cvta.to.global.u64 	%rd58, %rd69;
	add.s64 	%rd59, %rd58, %rd32;
	st.global.f64 	[%rd59], %fd73;
	ld.global.f64 	%fd74, [%rd1];
	mul.f64 	%fd75, %fd63, %fd74;
	mul.f64 	%fd76, %fd75, %fd68;
	cvta.to.global.u64 	%rd60, %rd17;
	add.s64 	%rd61, %rd60, %rd32;
	st.global.f64 	[%rd61], %fd76;
$L__BB0_7:
	ret;

}


// ===== COMPILED SASS (sm_100) =====

	.target	sm_100

	.elftype	@"ET_EXEC"


//--------------------- .note.nv.tkinfo           --------------------------
	.section	.note.nv.tkinfo,"",@"SHT_NOTE"
	.sectionflags	@"SHF_NOTE_NV_TKINFO"
	.tkinfo
        /*0018*/ 	.word	0x00000002
        /*0030*/ 	.string	""
        /*0030*/ 	.string	"ptxas"
        /*0030*/ 	.string	"Cuda compilation tools, release 13.0, V13.0.88"
        /*0030*/ 	.string	"Build cuda_13.0.r13.0/compiler.36424714_0"
        /*0030*/ 	.string	"-arch sm_100 -m 64 "



//--------------------- .note.nv.cuinfo           --------------------------
	.section	.note.nv.cuinfo,"",@"SHT_NOTE"
	.sectionflags	@"SHF_NOTE_NV_CUINFO"
        /*0018*/ 	.short	0x0002
        /*001a*/ 	.short	0x0064
        /*001c*/ 	.short	0x0082
	.zero		2


//--------------------- .nv.info                  --------------------------
	.section	.nv.info,"",@"SHT_CUDA_INFO"
	.align	4


	//----- nvinfo : EIATTR_REGCOUNT
	.align		4
        /*0000*/ 	.byte	0x04, 0x2f
        /*0002*/ 	.short	(.L_1 - .L_0)
	.align		4
.L_0:
        /*0004*/ 	.word	index@(_Z14llg_cart_applyiPKdS0_S0_S0_S0_S0_S0_S0_S0_S0_S0_S0_S0_PdS1_S1_S1_ddS0_dS0_)
        /*0008*/ 	.word	0x00000032


	//----- nvinfo : EIATTR_FRAME_SIZE
	.align		4
.L_1:
        /*000c*/ 	.byte	0x04, 0x11
        /*000e*/ 	.short	(.L_3 - .L_2)
	.align		4
.L_2:
        /*0010*/ 	.word	index@($__internal_2_$__cuda_sm20_dsqrt_rn_f64_mediumpath_v1)
        /*0014*/ 	.word	0x00000000


	//----- nvinfo : EIATTR_FRAME_SIZE
	.align		4
.L_3:
        /*0018*/ 	.byte	0x04, 0x11
        /*001a*/ 	.short	(.L_5 - .L_4)
	.align		4
.L_4:
        /*001c*/ 	.word	index@($__internal_1_$__cuda_sm20_div_rn_f64_full)
        /*0020*/ 	.word	0x00000000


	//----- nvinfo : EIATTR_FRAME_SIZE
	.align		4
.L_5:
        /*0024*/ 	.byte	0x04, 0x11
        /*0026*/ 	.short	(.L_7 - .L_6)
	.align		4
.L_6:
        /*0028*/ 	.word	index@($__internal_0_$__cuda_sm20_dblrcp_rn_slowpath_v3)
        /*002c*/ 	.word	0x00000000


	//----- nvinfo : EIATTR_FRAME_SIZE
	.align		4
.L_7:
        /*0030*/ 	.byte	0x04, 0x11
        /*0032*/ 	.short	(.L_9 - .L_8)
	.align		4
.L_8:
        /*0034*/ 	.word	index@(_Z14llg_cart_applyiPKdS0_S0_S0_S0_S0_S0_S0_S0_S0_S0_S0_S0_PdS1_S1_S1_ddS0_dS0_)
        /*0038*/ 	.word	0x00000000


	//----- nvinfo : EIATTR_MIN_STACK_SIZE
	.align		4
.L_9:
        /*003c*/ 	.byte	0x04, 0x12
        /*003e*/ 	.short	(.L_11 - .L_10)
	.align		4
.L_10:
        /*0040*/ 	.word	index@(_Z14llg_cart_applyiPKdS0_S0_S0_S0_S0_S0_S0_S0_S0_S0_S0_S0_PdS1_S1_S1_ddS0_dS0_)
        /*0044*/ 	.word	0x00000000
.L_11:


//--------------------- .nv.compat                --------------------------
	.section	.nv.compat,"",@"SHT_CUDA_COMPAT_INFO"
	.align	4
        /*0000*/ 	.byte	0x02, 0x09, 0x00, 0x00, 0x02, 0x02, 0x01, 0x00, 0x02, 0x05, 0x05, 0x00, 0x03, 0x07, 0x01, 0x01
        /*0010*/ 	.byte	0x02, 0x03, 0x00, 0x00, 0x02, 0x06, 0x01, 0x00, 0x04, 0x0b, 0x08, 0x00, 0x01, 0x00, 0x00, 0x00
        /*0020*/ 	.byte	0x00, 0x00, 0x00, 0x00


//--------------------- .nv.info._Z14llg_cart_applyiPKdS0_S0_S0_S0_S0_S0_S0_S0_S0_S0_S0_S0_PdS1_S1_S1_ddS0_dS0_ --------------------------
	.section	.nv.info._Z14llg_cart_applyiPKdS0_S0_S0_S0_S0_S0_S0_S0_S0_S0_S0_S0_PdS1_S1_S1_ddS0_dS0_,"",@"SHT_CUDA_INFO"
	.sectionflags	@""
	.align	4


	//----- nvinfo : EIATTR_CUDA_API_VERSION
	.align		4
        /*0000*/ 	.byte	0x04, 0x37
        /*0002*/ 	.short	(.L_13 - .L_12)
.L_12:
        /*0004*/ 	.word	0x00000082


	//----- nvinfo : EIATTR_KPARAM_INFO
	.align		4
.L_13:
        /*0008*/ 	.byte	0x04, 0x17
        /*000a*/ 	.short	(.L_15 - .L_14)
.L_14:
        /*000c*/ 	.word	0x00000000
        /*0010*/ 	.short	0x0016
        /*0012*/ 	.short	0x00b0
        /*0014*/ 	.byte	0x00, 0xf5, 0x21, 0x00


	//----- nvinfo : EIATTR_KPARAM_INFO
	.align		4
.L_15:
        /*0018*/ 	.byte	0x04, 0x17
        /*001a*/ 	.short	(.L_17 - .L_16)
.L_16:
        /*001c*/ 	.word	0x00000000
        /*0020*/ 	.short	0x0015
        /*0022*/ 	.short	0x00a8
        /*0024*/ 	.byte	0x00, 0xf0, 0x21, 0x00


	//----- nvinfo : EIATTR_KPARAM_INFO
	.align		4
.L_17:
        /*0028*/ 	.byte	0x04, 0x17
        /*002a*/ 	.short	(.L_19 - .L_18)
.L_18:
        /*002c*/ 	.word	0x00000000
        /*0030*/ 	.short	0x0014
        /*0032*/ 	.short	0x00a0
        /*0034*/ 	.byte	0x00, 0xf5, 0x21, 0x00


	//----- nvinfo : EIATTR_KPARAM_INFO
	.align		4
.L_19:
        /*0038*/ 	.byte	0x04, 0x17
        /*003a*/ 	.short	(.L_21 - .L_20)
.L_20:
        /*003c*/ 	.word	0x00000000
        /*0040*/ 	.short	0x0013
        /*0042*/ 	.short	0x0098
        /*0044*/ 	.byte	0x00, 0xf0, 0x21, 0x00


	//----- nvinfo : EIATTR_KPARAM_INFO
	.align		4
.L_21:
        /*0048*/ 	.byte	0x04, 0x17
        /*004a*/ 	.short	(.L_23 - .L_22)
.L_22:
        /*004c*/ 	.word	0x00000000
        /*0050*/ 	.short	0x0012
        /*0052*/ 	.short	0x0090
        /*0054*/ 	.byte	0x00, 0xf0, 0x21, 0x00


	//----- nvinfo : EIATTR_KPARAM_INFO
	.align		4
.L_23:
        /*0058*/ 	.byte	0x04, 0x17
        /*005a*/ 	.short	(.L_25 - .L_24)
.L_24:
        /*005c*/ 	.word	0x00000000
        /*0060*/ 	.short	0x0011
        /*0062*/ 	.short	0x0088
        /*0064*/ 	.byte	0x00, 0xf5, 0x21, 0x00


	//----- nvinfo : EIATTR_KPARAM_INFO
	.align		4
.L_25:
        /*0068*/ 	.byte	0x04, 0x17
        /*006a*/ 	.short	(.L_27 - .L_26)
.L_26:
        /*006c*/ 	.word	0x00000000
        /*0070*/ 	.short	0x0010
        /*0072*/ 	.short	0x0080
        /*0074*/ 	.byte	0x00, 0xf5, 0x21, 0x00


	//----- nvinfo : EIATTR_KPARAM_INFO
	.align		4
.L_27:
        /*0078*/ 	.byte	0x04, 0x17
        /*007a*/ 	.short	(.L_29 - .L_28)
.L_28:
        /*007c*/ 	.word	0x00000000
        /*0080*/ 	.short	0x000f
        /*0082*/ 	.short	0x0078
        /*0084*/ 	.byte	0x00, 0xf5, 0x21, 0x00


	//----- nvinfo : EIATTR_KPARAM_INFO
	.align		4
.L_29:
        /*0088*/ 	.byte	0x04, 0x17
        /*008a*/ 	.short	(.L_31 - .L_30)
.L_30:
        /*008c*/ 	.word	0x00000000
        /*0090*/ 	.short	0x000e
        /*0092*/ 	.short	0x0070
        /*0094*/ 	.byte	0x00, 0xf5, 0x21, 0x00


	//----- nvinfo : EIATTR_KPARAM_INFO
	.align		4
.L_31:
        /*0098*/ 	.byte	0x04, 0x17
        /*009a*/ 	.short	(.L_33 - .L_32)
.L_32:
        /*009c*/ 	.word	0x00000000
        /*00a0*/ 	.short	0x000d
        /*00a2*/ 	.short	0x0068
        /*00a4*/ 	.byte	0x00, 0xf5, 0x21, 0x00


	//----- nvinfo : EIATTR_KPARAM_INFO
	.align		4
.L_33:
        /*00a8*/ 	.byte	0x04, 0x17
        /*00aa*/ 	.short	(.L_35 - .L_34)
.L_34:
        /*00ac*/ 	.word	0x00000000
        /*00b0*/ 	.short	0x000c
        /*00b2*/ 	.short	0x0060
        /*00b4*/ 	.byte	0x00, 0xf5, 0x21, 0x00


	//----- nvinfo : EIATTR_KPARAM_INFO
	.align		4
.L_35:
        /*00b8*/ 	.byte	0x04, 0x17
        /*00ba*/ 	.short	(.L_37 - .L_36)
.L_36:
        /*00bc*/ 	.word	0x00000000
        /*00c0*/ 	.short	0x000b
        /*00c2*/ 	.short	0x0058
        /*00c4*/ 	.byte	0x00, 0xf5, 0x21, 0x00


	//----- nvinfo : EIATTR_KPARAM_INFO
	.align		4
.L_37:
        /*00c8*/ 	.byte	0x04, 0x17
        /*00ca*/ 	.short	(.L_39 - .L_38)
.L_38:
        /*00cc*/ 	.word	0x00000000
        /*00d0*/ 	.short	0x000a
        /*00d2*/ 	.short	0x0050
        /*00d4*/ 	.byte	0x00, 0xf5, 0x21, 0x00


	//----- nvinfo : EIATTR_KPARAM_INFO
	.align		4
.L_39:
        /*00d8*/ 	.byte	0x04, 0x17
        /*00da*/ 	.short	(.L_41 - .L_40)
.L_40:
        /*00dc*/ 	.word	0x00000000
        /*00e0*/ 	.short	0x0009
        /*00e2*/ 	.short	0x0048
        /*00e4*/ 	.byte	0x00, 0xf5, 0x21, 0x00


	//----- nvinfo : EIATTR_KPARAM_INFO
	.align		4
.L_41:
        /*00e8*/ 	.byte	0x04, 0x17
        /*00ea*/ 	.short	(.L_43 - .L_42)
.L_42:
        /*00ec*/ 	.word	0x00000000
        /*00f0*/ 	.short	0x0008
        /*00f2*/ 	.short	0x0040
        /*00f4*/ 	.byte	0x00, 0xf5, 0x21, 0x00


	//----- nvinfo : EIATTR_KPARAM_INFO
	.align		4
.L_43:
        /*00f8*/ 	.byte	0x04, 0x17
        /*00fa*/ 	.short	(.L_45 - .L_44)
.L_44:
        /*00fc*/ 	.word	0x00000000
        /*0100*/ 	.short	0x0007
        /*0102*/ 	.short	0x0038
        /*0104*/ 	.byte	0x00, 0xf5, 0x21, 0x00


	//----- nvinfo : EIATTR_KPARAM_INFO
	.align		4
.L_45:
        /*0108*/ 	.byte	0x04, 0x17
        /*010a*/ 	.short	(.L_47 - .L_46)
.L_46:
        /*010c*/ 	.word	0x00000000
        /*0110*/ 	.short	0x0006
        /*0112*/ 	.short	0x0030
        /*0114*/ 	.byte	0x00, 0xf5, 0x21, 0x00


	//----- nvinfo : EIATTR_KPARAM_INFO
	.align		4
.L_47:
        /*0118*/ 	.byte	0x04, 0x17
        /*011a*/ 	.short	(.L_49 - .L_48)
.L_48:
        /*011c*/ 	.word	0x00000000
        /*0120*/ 	.short	0x0005
        /*0122*/ 	.short	0x0028
        /*0124*/ 	.byte	0x00, 0xf5, 0x21, 0x00


	//----- nvinfo : EIATTR_KPARAM_INFO
	.align		4
.L_49:
        /*0128*/ 	.byte	0x04, 0x17
        /*012a*/ 	.short	(.L_51 - .L_50)
.L_50:
        /*012c*/ 	.word	0x00000000
        /*0130*/ 	.short	0x0004
        /*0132*/ 	.short	0x0020
        /*0134*/ 	.byte	0x00, 0xf5, 0x21, 0x00


	//----- nvinfo : EIATTR_KPARAM_INFO
	.align		4
.L_51:
        /*0138*/ 	.byte	0x04, 0x17
        /*013a*/ 	.short	(.L_53 - .L_52)
.L_52:
        /*013c*/ 	.word	0x00000000
        /*0140*/ 	.short	0x0003
        /*0142*/ 	.short	0x0018
        /*0144*/ 	.byte	0x00, 0xf5, 0x21, 0x00


	//----- nvinfo : EIATTR_KPARAM_INFO
	.align		4
.L_53:
        /*0148*/ 	.byte	0x04, 0x17
        /*014a*/ 	.short	(.L_55 - .L_54)
.L_54:
        /*014c*/ 	.word	0x00000000
        /*0150*/ 	.short	0x0002
        /*0152*/ 	.short	0x0010
        /*0154*/ 	.byte	0x00, 0xf5, 0x21, 0x00


	//----- nvinfo : EIATTR_KPARAM_INFO
	.align		4
.L_55:
        /*0158*/ 	.byte	0x04, 0x17
        /*015a*/ 	.short	(.L_57 - .L_56)
.L_56:
        /*015c*/ 	.word	0x00000000
        /*0160*/ 	.short	0x0001
        /*0162*/ 	.short	0x0008
        /*0164*/ 	.byte	0x00, 0xf5, 0x21, 0x00


	//----- nvinfo : EIATTR_KPARAM_INFO
	.align		4
.L_57:
        /*0168*/ 	.byte	0x04, 0x17
        /*016a*/ 	.short	(.L_59 - .L_58)
.L_58:
        /*016c*/ 	.word	0x00000000
        /*0170*/ 	.short	0x0000
        /*0172*/ 	.short	0x0000
        /*0174*/ 	.byte	0x00, 0xf0, 0x11, 0x00


	//----- nvinfo : EIATTR_SPARSE_MMA_MASK
	.align		4
.L_59:
        /*0178*/ 	.byte	0x03, 0x50
        /*017a*/ 	.short	0x0000


	//----- nvinfo : EIATTR_MAXREG_COUNT
	.align		4
        /*017c*/ 	.byte	0x03, 0x1b
        /*017e*/ 	.short	0x00ff


	//----- nvinfo : EIATTR_MERCURY_ISA_VERSION
	.align		4
        /*0180*/ 	.byte	0x03, 0x5f
        /*0182*/ 	.short	0x0101


	//----- nvinfo : EIATTR_VRC_CTA_INIT_COUNT
	.align		4
        /*0184*/ 	.byte	0x02, 0x4a
	.zero		1
	.zero		1


	//----- nvinfo : EIATTR_EXIT_INSTR_OFFSETS
	.align		4
        /*0188*/ 	.byte	0x04, 0x1c
        /*018a*/ 	.short	(.L_61 - .L_60)


	//   ....[0]....
.L_60:
        /*018c*/ 	.word	0x00000070


	//   ....[1]....
        /*0190*/ 	.word	0x00000240


	//   ....[2]....
        /*0194*/ 	.word	0x00000ca0


	//----- nvinfo : EIATTR_CRS_STACK_SIZE
	.align		4
.L_61:
        /*0198*/ 	.byte	0x04, 0x1e
        /*019a*/ 	.short	(.L_63 - .L_62)
.L_62:
        /*019c*/ 	.word	0x00000000


	//----- nvinfo : EIATTR_CBANK_PARAM_SIZE
	.align		4
.L_63:
        /*01a0*/ 	.byte	0x03, 0x19
        /*01a2*/ 	.short	0x00b8


	//----- nvinfo : EIATTR_PARAM_CBANK
	.align		4
        /*01a4*/ 	.byte	0x04, 0x0a
        /*01a6*/ 	.short	(.L_65 - .L_64)
	.align		4
.L_64:
        /*01a8*/ 	.word	index@(.nv.constant0._Z14llg_cart_applyiPKdS0_S0_S0_S0_S0_S0_S0_S0_S0_S0_S0_S0_PdS1_S1_S1_ddS0_dS0_)
        /*01ac*/ 	.short	0x0380
        /*01ae*/ 	.short	0x00b8


	//----- nvinfo : EIATTR_SW_WAR
	.align		4
.L_65:
        /*01b0*/ 	.byte	0x04, 0x36
        /*01b2*/ 	.short	(.L_67 - .L_66)
.L_66:
        /*01b4*/ 	.word	0x00000008
.L_67:


//--------------------- .nv.callgraph             --------------------------
	.section	.nv.callgraph,"",@"SHT_CUDA_CALLGRAPH"
	.align	4
	.sectionentsize	8
	.align		4
        /*0000*/ 	.word	0x00000000
	.align		4
        /*0004*/ 	.word	0xffffffff
	.align		4
        /*0008*/ 	.word	0x00000000
	.align		4
        /*000c*/ 	.word	0xfffffffe
	.align		4
        /*0010*/ 	.word	0x00000000
	.align		4
        /*0014*/ 	.word	0xfffffffd
	.align		4
        /*0018*/ 	.word	0x00000000
	.align		4
        /*001c*/ 	.word	0xfffffffc


//--------------------- .text._Z14llg_cart_applyiPKdS0_S0_S0_S0_S0_S0_S0_S0_S0_S0_S0_S0_PdS1_S1_S1_ddS0_dS0_ --------------------------
	.section	.text._Z14llg_cart_applyiPKdS0_S0_S0_S0_S0_S0_S0_S0_S0_S0_S0_S0_PdS1_S1_S1_ddS0_dS0_,"ax",@progbits
	.align	128
        .global         _Z14llg_cart_applyiPKdS0_S0_S0_S0_S0_S0_S0_S0_S0_S0_S0_S0_PdS1_S1_S1_ddS0_dS0_
        .type           _Z14llg_cart_applyiPKdS0_S0_S0_S0_S0_S0_S0_S0_S0_S0_S0_S0_PdS1_S1_S1_ddS0_dS0_,@function
        .size           _Z14llg_cart_applyiPKdS0_S0_S0_S0_S0_S0_S0_S0_S0_S0_S0_S0_PdS1_S1_S1_ddS0_dS0_,(.L_x_24 - _Z14llg_cart_applyiPKdS0_S0_S0_S0_S0_S0_S0_S0_S0_S0_S0_S0_PdS1_S1_S1_ddS0_dS0_)
        .other          _Z14llg_cart_applyiPKdS0_S0_S0_S0_S0_S0_S0_S0_S0_S0_S0_S0_PdS1_S1_S1_ddS0_dS0_,@"STO_CUDA_ENTRY STV_DEFAULT"
_Z14llg_cart_applyiPKdS0_S0_S0_S0_S0_S0_S0_S0_S0_S0_S0_S0_PdS1_S1_S1_ddS0_dS0_:
.text._Z14llg_cart_applyiPKdS0_S0_S0_S0_S0_S0_S0_S0_S0_S0_S0_S0_PdS1_S1_S1_ddS0_dS0_:
[----:B------:R-:W-:Y:S01]  /*0000*/  LDC R1, c[0x0][0x37c] ;  /* 0x0000df00ff017b82 */ /* 0x000fe20000000800 */
[----:B------:R-:W0:Y:S01]  /*0010*/  S2R R4, SR_CTAID.X ;  /* 0x0000000000047919 */ /* 0x000e220000002500 */
[----:B------:R-:W0:Y:S01]  /*0020*/  LDCU UR4, c[0x0][0x360] ;  /* 0x00006c00ff0477ac */ /* 0x000e220008000800 */
[----:B------:R-:W0:Y:S01]  /*0030*/  S2R R3, SR_TID.X ;  /* 0x0000000000037919 */ /* 0x000e220000002100 */
[----:B------:R-:W1:Y:S01]  /*0040*/  LDCU UR5, c[0x0][0x380] ;  /* 0x00007000ff0577ac */ /* 0x000e620008000800 */
[----:B0-----:R-:W-:-:S05]  /*0050*/  IMAD R4, R4, UR4, R3 ;  /* 0x0000000404047c24 */ /* 0x001fca000f8e0203 */
[----:B-1----:R-:W-:-:S13]  /*0060*/  ISETP.GE.AND P0, PT, R4, UR5, PT ;  /* 0x0000000504007c0c */ /* 0x002fda000bf06270 */
[----:B------:R-:W-:Y:S05]  /*0070*/  @P0 EXIT ;  /* 0x000000000000094d */ /* 0x000fea0003800000 */
[----:B------:R-:W0:Y:S01]  /*0080*/  LDCU.64 UR4, c[0x0][0x430] ;  /* 0x00008600ff0477ac */ /* 0x000e220008000a00 */
[----:B------:R-:W1:Y:S01]  /*0090*/  LDC.64 R40, c[0x0][0x3a0] ;  /* 0x0000e800ff287b82 */ /* 0x000e620000000a00 */
[----:B------:R-:W2:Y:S07]  /*00a0*/  LDCU.64 UR6, c[0x0][0x428] ;  /* 0x00008500ff0677ac */ /* 0x000eae0008000a00 */
[----:B------:R-:W3:Y:S01]  /*00b0*/  LDC.64 R8, c[0x0][0x408] ;  /* 0x00010200ff087b82 */ /* 0x000ee20000000a00 */
[----:B0-----:R-:W-:-:S04]  /*00c0*/  ISETP.NE.U32.AND P0, PT, RZ, UR4, PT ;  /* 0x00000004ff007c0c */ /* 0x001fc8000bf05070 */
[----:B------:R-:W-:Y:S01]  /*00d0*/  ISETP.NE.AND.EX P0, PT, RZ, UR5, PT, P0 ;  /* 0x00000005ff007c0c */ /* 0x000fe2000bf05300 */
[----:B------:R-:W0:Y:S01]  /*00e0*/  LDCU.64 UR4, c[0x0][0x358] ;  /* 0x00006b00ff0477ac */ /* 0x000e220008000a00 */
[----:B-1----:R-:W-:-:S11]  /*00f0*/  IMAD.WIDE R40, R4, 0x8, R40 ;  /* 0x0000000804287825 */ /* 0x002fd600078e0228 */
[----:B------:R-:W1:Y:S01]  /*0100*/  @P0 LDC.64 R6, c[0x0][0x430] ;  /* 0x00010c00ff060b82 */ /* 0x000e620000000a00 */
[----:B0-----:R-:W4:Y:S01]  /*0110*/  LDG.E.64 R38, desc[UR4][R40.64] ;  /* 0x0000000428267981 */ /* 0x001f22000c1e1b00 */
[----:B--2---:R-:W-:Y:S02]  /*0120*/  IMAD.U32 R12, RZ, RZ, UR6 ;  /* 0x00000006ff0c7e24 */ /* 0x004fe4000f8e00ff */
[----:B------:R-:W-:Y:S01]  /*0130*/  IMAD.U32 R13, RZ, RZ, UR7 ;  /* 0x00000007ff0d7e24 */ /* 0x000fe2000f8e00ff */
[----:B------:R-:W0:Y:S01]  /*0140*/  LDCU.64 UR6, c[0x0][0x420] ;  /* 0x00008400ff0677ac */ /* 0x000e220008000a00 */
[----:B-1----:R-:W-:-:S05]  /*0150*/  @P0 IMAD.WIDE R6, R4, 0x8, R6 ;  /* 0x0000000804060825 */ /* 0x002fca00078e0206 */
[----:B------:R3:W2:Y:S01]  /*0160*/  @P0 LDG.E.64 R12, desc[UR4][R6.64] ;  /* 0x00000004060c0981 */ /* 0x0006a2000c1e1b00 */
[----:B0-----:R-:W-:-:S04]  /*0170*/  ISETP.NE.U32.AND P0, PT, RZ, UR6, PT ;  /* 0x00000006ff007c0c */ /* 0x001fc8000bf05070 */
[----:B------:R-:W-:Y:S01]  /*0180*/  ISETP.NE.AND.EX P0, PT, RZ, UR7, PT, P0 ;  /* 0x00000007ff007c0c */ /* 0x000fe2000bf05300 */
[----:B------:R-:W0:-:S12]  /*0190*/  LDCU.64 UR6, c[0x0][0x418] ;  /* 0x00008300ff0677ac */ /* 0x000e180008000a00 */
[----:B------:R-:W1:Y:S01]  /*01a0*/  @P0 LDC.64 R2, c[0x0][0x420] ;  /* 0x00010800ff020b82 */ /* 0x000e620000000a00 */
[----:B0-----:R-:W-:Y:S02]  /*01b0*/  IMAD.U32 R36, RZ, RZ, UR6 ;  /* 0x00000006ff247e24 */ /* 0x001fe4000f8e00ff */
[----:B------:R-:W-:Y:S01]  /*01c0*/  IMAD.U32 R37, RZ, RZ, UR7 ;  /* 0x00000007ff257e24 */ /* 0x000fe2000f8e00ff */
[----:B------:R-:W2:Y:S01]  /*01d0*/  LDCU.64 UR6, c[0x0][0x410] ;  /* 0x00008200ff0677ac */ /* 0x000ea20008000a00 */
[----:B---3--:R-:W-:-:S04]  /*01e0*/  IMAD.WIDE R6, R4, 0x8, R8 ;  /* 0x0000000804067825 */ /* 0x008fc800078e0208 */
[----:B-1----:R-:W-:-:S05]  /*01f0*/  @P0 IMAD.WIDE R2, R4, 0x8, R2 ;  /* 0x0000000804020825 */ /* 0x002fca00078e0202 */
[----:B------:R0:W5:Y:S01]  /*0200*/  @P0 LDG.E.64 R36, desc[UR4][R2.64] ;  /* 0x0000000402240981 */ /* 0x000162000c1e1b00 */
[----:B----4-:R-:W-:-:S03]  /*0210*/  DSETP.GT.AND P0, PT, R38, RZ, PT ;  /* 0x000000ff2600722a */ /* 0x010fc60003f04000 */
[----:B------:R0:W-:Y:S01]  /*0220*/  STG.E.64 desc[UR4][R6.64], R38 ;  /* 0x0000002606007986 */ /* 0x0001e2000c101b04 */
[----:B--2---:R-:W-:-:S10]  /*0230*/  DMUL R12, R12, UR6 ;  /* 0x000000060c0c7c28 */ /* 0x004fd40008000000 */
[----:B0-----:R-:W-:Y:S05]  /*0240*/  @!P0 EXIT ;  /* 0x000000000000894d */ /* 0x001fea0003800000 */
[----:B------:R-:W0:Y:S08]  /*0250*/  LDC.64 R32, c[0x0][0x3c0] ;  /* 0x0000f000ff207b82 */ /* 0x000e300000000a00 */
[----:B------:R-:W1:Y:S08]  /*0260*/  LDC.64 R2, c[0x0][0x3a8] ;  /* 0x0000ea00ff027b82 */ /* 0x000e700000000a00 */
[----:B------:R-:W2:Y:S08]  /*0270*/  LDC.64 R34, c[0x0][0x3d0] ;  /* 0x0000f400ff227b82 */ /* 0x000eb00000000a00 */
[----:B------:R-:W3:Y:S01]  /*0280*/  LDC.64 R6, c[0x0][0x3b8] ;  /* 0x0000ee00ff067b82 */ /* 0x000ee20000000a00 */
[----:B0-----:R-:W-:-:S06]  /*0290*/  IMAD.WIDE R32, R4, 0x8, R32 ;  /* 0x0000000804207825 */ /* 0x001fcc00078e0220 */
[----:B------:R-:W4:Y:S01]  /*02a0*/  LDG.E.64 R32, desc[UR4][R32.64] ;  /* 0x0000000420207981 */ /* 0x000f22000c1e1b00 */
[----:B------:R-:W0:Y:S01]  /*02b0*/  LDC.64 R30, c[0x0][0x3c8] ;  /* 0x0000f200ff1e7b82 */ /* 0x000e220000000a00 */
[----:B-1----:R-:W-:-:S06]  /*02c0*/  IMAD.WIDE R2, R4, 0x8, R2 ;  /* 0x0000000804027825 */ /* 0x002fcc00078e0202 */
[----:B------:R-:W4:Y:S01]  /*02d0*/  LDG.E.64 R2, desc[UR4][R2.64] ;  /* 0x0000000402027981 */ /* 0x000f22000c1e1b00 */
[----:B------:R-:W1:Y:S01]  /*02e0*/  LDC.64 R16, c[0x0][0x3b0] ;  /* 0x0000ec00ff107b82 */ /* 0x000e620000000a00 */
[----:B--2---:R-:W-:-:S06]  /*02f0*/  IMAD.WIDE R34, R4, 0x8, R34 ;  /* 0x0000000804227825 */ /* 0x004fcc00078e0222 */
[----:B------:R-:W2:Y:S01]  /*0300*/  LDG.E.64 R34, desc[UR4][R34.64] ;  /* 0x0000000422227981 */ /* 0x000ea2000c1e1b00 */
[----:B------:R-:W1:Y:S01]  /*0310*/  LDC.64 R8, c[0x0][0x3d8] ;  /* 0x0000f600ff087b82 */ /* 0x000e620000000a00 */
[----:B---3--:R-:W-:-:S06]  /*0320*/  IMAD.WIDE R6, R4, 0x8, R6 ;  /* 0x0000000804067825 */ /* 0x008fcc00078e0206 */
[----:B------:R-:W2:Y:S01]  /*0330*/  LDG.E.64 R6, desc[UR4][R6.64] ;  /* 0x0000000406067981 */ /* 0x000ea2000c1e1b00 */
[----:B------:R-:W3:Y:S01]  /*0340*/  LDC.64 R26, c[0x0][0x3e0] ;  /* 0x0000f800ff1a7b82 */ /* 0x000ee20000000a00 */
[----:B0-----:R-:W-:-:S06]  /*0350*/  IMAD.WIDE R30, R4, 0x8, R30 ;  /* 0x00000008041e7825 */ /* 0x001fcc00078e021e */
[----:B------:R-:W2:Y:S01]  /*0360*/  LDG.E.64 R30, desc[UR4][R30.64] ;  /* 0x000000041e1e7981 */ /* 0x000ea2000c1e1b00 */
[----:B------:R-:W0:Y:S01]  /*0370*/  LDC.64 R10, c[0x0][0x3e8] ;  /* 0x0000fa00ff0a7b82 */ /* 0x000e220000000a00 */
[----:B-1----:R-:W-:-:S04]  /*0380*/  IMAD.WIDE R16, R4, 0x8, R16 ;  /* 0x0000000804107825 */ /* 0x002fc800078e0210 */
[C---:B------:R-:W-:Y:S02]  /*0390*/  IMAD.WIDE R28, R4.reuse, 0x8, R8 ;  /* 0x00000008041c7825 */ /* 0x040fe400078e0208 */
[----:B------:R1:W2:Y:S04]  /*03a0*/  LDG.E.64 R8, desc[UR4][R16.64] ;  /* 0x0000000410087981 */ /* 0x0002a8000c1e1b00 */
[----:B------:R-:W2:Y:S01]  /*03b0*/  LDG.E.64 R28, desc[UR4][R28.64] ;  /* 0x000000041c1c7981 */ /* 0x000ea2000c1e1b00 */
[----:B---3--:R-:W-:-:S06]  /*03c0*/  IMAD.WIDE R26, R4, 0x8, R26 ;  /* 0x00000008041a7825 */ /* 0x008fcc00078e021a */
[----:B------:R-:W3:Y:S01]  /*03d0*/  LDG.E.64 R26, desc[UR4][R26.64] ;  /* 0x000000041a1a7981 */ /* 0x000ee2000c1e1b00 */
[----:B0-----:R-:W-:-:S06]  /*03e0*/  IMAD.WIDE R24, R4, 0x8, R10 ;  /* 0x0000000804187825 */ /* 0x001fcc00078e020a */
[----:B------:R-:W3:Y:S01]  /*03f0*/  LDG.E.64 R24, desc[UR4][R24.64] ;  /* 0x0000000418187981 */ /* 0x000ee2000c1e1b00 */
[----:B-----5:R-:W-:-:S06]  /*0400*/  DFMA R14, R36, R36, 1 ;  /* 0x3ff00000240e742b */ /* 0x020fcc0000000024 */
[----:B------:R-:W0:Y:S01]  /*0410*/  MUFU.RCP64H R11, R15 ;  /* 0x0000000f000b7308 */ /* 0x000e220000001800 */
[----:B------:R-:W-:-:S06]  /*0420*/  MOV R10, 0x1 ;  /* 0x00000001000a7802 */ /* 0x000fcc0000000f00 */
[----:B0-----:R-:W-:-:S08]  /*0430*/  DFMA R18, -R14, R10, 1 ;  /* 0x3ff000000e12742b */ /* 0x001fd0000000010a */
[----:B------:R-:W-:-:S08]  /*0440*/  DFMA R18, R18, R18, R18 ;  /* 0x000000121212722b */ /* 0x000fd00000000012 */
[----:B------:R-:W-:-:S08]  /*0450*/  DFMA R18, R10, R18, R10 ;  /* 0x000000120a12722b */ /* 0x000fd0000000000a */
[----:B-1----:R-:W-:-:S08]  /*0460*/  DFMA R16, -R14, R18, 1 ;  /* 0x3ff000000e10742b */ /* 0x002fd00000000112 */
[----:B------:R-:W-:-:S08]  /*0470*/  DFMA R16, R18, R16, R18 ;  /* 0x000000101210722b */ /* 0x000fd00000000012 */
[----:B------:R-:W-:Y:S01]  /*0480*/  DMUL R10, R12, R16 ;  /* 0x000000100c0a7228 */ /* 0x000fe20000000000 */
[----:B------:R-:W-:Y:S01]  /*0490*/  FSETP.GEU.AND P1, PT, |R13|, 6.5827683646048100446e-37, PT ;  /* 0x036000000d00780b */ /* 0x000fe20003f2e200 */
[----:B------:R-:W-:Y:S01]  /*04a0*/  BSSY.RECONVERGENT B0, `(.L_x_0) ;  /* 0x0000019000007945 */ /* 0x000fe20003800200 */
[----:B----4-:R-:W-:-:S05]  /*04b0*/  DADD R18, R32, -R2 ;  /* 0x0000000020127229 */ /* 0x010fca0000000802 */
[----:B------:R-:W-:-:S08]  /*04c0*/  DFMA R2, -R14, R10, R12 ;  /* 0x0000000a0e02722b */ /* 0x000fd0000000010c */
[----:B------:R-:W-:Y:S02]  /*04d0*/  DFMA R2, R16, R2, R10 ;  /* 0x000000021002722b */ /* 0x000fe4000000000a */
[----:B--2---:R-:W-:-:S08]  /*04e0*/  DADD R6, R34, -R6 ;  /* 0x0000000022067229 */ /* 0x004fd00000000806 */
[----:B------:R-:W-:Y:S01]  /*04f0*/  FFMA R0, RZ, R15, R3 ;  /* 0x0000000fff007223 */ /* 0x000fe20000000003 */
[----:B------:R-:W-:Y:S02]  /*0500*/  DADD R8, R30, -R8 ;  /* 0x000000001e087229 */ /* 0x000fe40000000808 */
[----:B------:R-:W-:Y:S02]  /*0510*/  DMUL R22, R28, R6 ;  /* 0x000000061c167228 */ /* 0x000fe40000000000 */
[----:B---3--:R-:W-:-:S04]  /*0520*/  DMUL R20, R26, R18 ;  /* 0x000000121a147228 */ /* 0x008fc80000000000 */
[C---:B------:R-:W-:Y:S02]  /*0530*/  DMUL R10, R24.reuse, R8 ;  /* 0x00000008180a7228 */ /* 0x040fe40000000000 */
[----:B------:R-:W-:Y:S02]  /*0540*/  DFMA R18, R24, R18, -R22 ;  /* 0x000000121812722b */ /* 0x000fe40000000816 */
[----:B------:R-:W-:Y:S01]  /*0550*/  DFMA R20, R28, R8, -R20 ;  /* 0x000000081c14722b */ /* 0x000fe20000000814 */
[----:B------:R-:W-:-:S03]  /*0560*/  FSETP.GT.AND P0, PT, |R0|, 1.469367938527859385e-39, PT ;  /* 0x001000000000780b */ /* 0x000fc60003f04200 */
[----:B------:R-:W-:Y:S02]  /*0570*/  DFMA R10, R26, R6, -R10 ;  /* 0x000000061a0a722b */ /* 0x000fe4000000080a */
[----:B------:R-:W-:Y:S02]  /*0580*/  DMUL R22, R24, R18 ;  /* 0x0000001218167228 */ /* 0x000fe40000000000 */
[----:B------:R-:W-:-:S04]  /*0590*/  DMUL R6, R28, R20 ;  /* 0x000000141c067228 */ /* 0x000fc80000000000 */
[C---:B------:R-:W-:Y:S02]  /*05a0*/  DMUL R8, R26.reuse, R10 ;  /* 0x0000000a1a087228 */ /* 0x040fe40000000000 */
[----:B------:R-:W-:Y:S02]  /*05b0*/  DFMA R22, R26, R20, -R22 ;  /* 0x000000141a16722b */ /* 0x000fe40000000816 */
[----:B------:R-:W-:-:S04]  /*05c0*/  DFMA R20, R24, R10, -R6 ;  /* 0x0000000a1814722b */ /* 0x000fc80000000806 */
[----:B------:R-:W-:Y:S01]  /*05d0*/  DFMA R18, R28, R18, -R8 ;  /* 0x000000121c12722b */ /* 0x000fe20000000808 */
[----:B------:R-:W-:Y:S10]  /*05e0*/  @P0 BRA P1, `(.L_x_1) ;  /* 0x0000000000100947 */ /* 0x000ff40000800000 */
[----:B------:R-:W-:-:S07]  /*05f0*/  MOV R0, 0x610 ;  /* 0x0000061000007802 */ /* 0x000fce0000000f00 */
[----:B------:R-:W-:Y:S05]  /*0600*/  CALL.REL.NOINC `($__internal_1_$__cuda_sm20_div_rn_f64_full) ;  /* 0x0000000800547944 */ /* 0x000fea0003c00000 */
[----:B------:R-:W-:Y:S02]  /*0610*/  IMAD.MOV.U32 R2, RZ, RZ, R44 ;  /* 0x000000ffff027224 */ /* 0x000fe400078e002c */
[----:B------:R-:W-:-:S07]  /*0620*/  IMAD.MOV.U32 R3, RZ, RZ, R45 ;  /* 0x000000ffff037224 */ /* 0x000fce00078e002d */
.L_x_1:
[----:B------:R-:W-:Y:S05]  /*0630*/  BSYNC.RECONVERGENT B0 ;  /* 0x0000000000007941 */ /* 0x000fea0003800200 */
.L_x_0:
[----:B------:R-:W0:Y:S01]  /*0640*/  MUFU.RCP64H R7, R39 ;  /* 0x0000002700077308 */ /* 0x000e220000001800 */
[----:B------:R-:W-:Y:S01]  /*0650*/  IMAD.MOV.U32 R6, RZ, RZ, 0x1 ;  /* 0x00000001ff067424 */ /* 0x000fe200078e00ff */
[----:B------:R-:W-:Y:S01]  /*0660*/  FSETP.GEU.AND P1, PT, |R37|, 6.5827683646048100446e-37, PT ;  /* 0x036000002500780b */ /* 0x000fe20003f2e200 */
[----:B------:R-:W-:Y:S01]  /*0670*/  DMUL R12, R24, R30 ;  /* 0x0000001e180c7228 */ /* 0x000fe20000000000 */
[----:B------:R-:W-:Y:S03]  /*0680*/  BSSY.RECONVERGENT B0, `(.L_x_2) ;  /* 0x0000019000007945 */ /* 0x000fe60003800200 */
[----:B0-----:R-:W-:-:S08]  /*0690*/  DFMA R8, -R38, R6, 1 ;  /* 0x3ff000002608742b */ /* 0x001fd00000000106 */
[----:B------:R-:W-:-:S08]  /*06a0*/  DFMA R8, R8, R8, R8 ;  /* 0x000000080808722b */ /* 0x000fd00000000008 */
[----:B------:R-:W-:-:S08]  /*06b0*/  DFMA R8, R6, R8, R6 ;  /* 0x000000080608722b */ /* 0x000fd00000000006 */
[----:B------:R-:W-:-:S08]  /*06c0*/  DFMA R6, -R38, R8, 1 ;  /* 0x3ff000002606742b */ /* 0x000fd00000000108 */
[----:B------:R-:W-:-:S08]  /*06d0*/  DFMA R6, R8, R6, R8 ;  /* 0x000000060806722b */ /* 0x000fd00000000008 */
[----:B------:R-:W-:-:S08]  /*06e0*/  DMUL R8, R6, R36 ;  /* 0x0000002406087228 */ /* 0x000fd00000000000 */
[----:B------:R-:W-:-:S08]  /*06f0*/  DFMA R10, -R38, R8, R36 ;  /* 0x00000008260a722b */ /* 0x000fd00000000124 */
[----:B------:R-:W-:Y:S02]  /*0700*/  DFMA R6, R6, R10, R8 ;  /* 0x0000000a0606722b */ /* 0x000fe40000000008 */
[----:B------:R-:W-:Y:S02]  /*0710*/  DMUL R8, R34, R28 ;  /* 0x0000001c22087228 */ /* 0x000fe40000000000 */
[C---:B------:R-:W-:Y:S02]  /*0720*/  DMUL R10, R26.reuse, R32 ;  /* 0x000000201a0a7228 */ /* 0x040fe40000000000 */
[----:B------:R-:W-:-:S04]  /*0730*/  DFMA R26, R26, R34, -R12 ;  /* 0x000000221a1a722b */ /* 0x000fc8000000080c */
[----:B------:R-:W-:Y:S01]  /*0740*/  FFMA R0, RZ, R39, R7 ;  /* 0x00000027ff007223 */ /* 0x000fe20000000007 */
[----:B------:R-:W-:Y:S02]  /*0750*/  DFMA R24, R24, R32, -R8 ;  /* 0x000000201818722b */ /* 0x000fe40000000808 */
[----:B------:R-:W-:Y:S02]  /*0760*/  DFMA R28, R30, R28, -R10 ;  /* 0x0000001c1e1c722b */ /* 0x000fe4000000080a */
[----:B------:R-:W-:-:S13]  /*0770*/  FSETP.GT.AND P0, PT, |R0|, 1.469367938527859385e-39, PT ;  /* 0x001000000000780b */ /* 0x000fda0003f04200 */
[----:B------:R-:W-:Y:S05]  /*0780*/  @P0 BRA P1, `(.L_x_3) ;  /* 0x0000000000200947 */ /* 0x000fea0000800000 */
[----:B------:R-:W-:Y:S01]  /*0790*/  IMAD.MOV.U32 R12, RZ, RZ, R36 ;  /* 0x000000ffff0c7224 */ /* 0x000fe200078e0024 */
[----:B------:R-:W-:Y:S01]  /*07a0*/  MOV R13, R37 ;  /* 0x00000025000d7202 */ /* 0x000fe20000000f00 */
[----:B------:R-:W-:Y:S01]  /*07b0*/  IMAD.MOV.U32 R14, RZ, RZ, R38 ;  /* 0x000000ffff0e7224 */ /* 0x000fe200078e0026 */
[----:B------:R-:W-:Y:S01]  /*07c0*/  MOV R0, 0x7f0 ;  /* 0x000007f000007802 */ /* 0x000fe20000000f00 */
[----:B------:R-:W-:-:S07]  /*07d0*/  IMAD.MOV.U32 R15, RZ, RZ, R39 ;  /* 0x000000ffff0f7224 */ /* 0x000fce00078e0027 */
[----:B------:R-:W-:Y:S05]  /*07e0*/  CALL.REL.NOINC `($__internal_1_$__cuda_sm20_div_rn_f64_full) ;  /* 0x0000000400dc7944 */ /* 0x000fea0003c00000 */
[----:B------:R-:W-:Y:S02]  /*07f0*/  IMAD.MOV.U32 R6, RZ, RZ, R44 ;  /* 0x000000ffff067224 */ /* 0x000fe400078e002c */
[----:B------:R-:W-:-:S07]  /*0800*/  IMAD.MOV.U32 R7, RZ, RZ, R45 ;  /* 0x000000ffff077224 */ /* 0x000fce00078e002d */
.L_x_3:
[----:B------:R-:W-:Y:S05]  /*0810*/  BSYNC.RECONVERGENT B0 ;  /* 0x0000000000007941 */ /* 0x000fea0003800200 */
.L_x_2:
[----:B------:R-:W0:Y:S08]  /*0820*/  LDC.64 R12, c[0x0][0x390] ;  /* 0x0000e400ff0c7b82 */ /* 0x000e300000000a00 */
[----:B------:R-:W1:Y:S08]  /*0830*/  LDC.64 R10, c[0x0][0x388] ;  /* 0x0000e200ff0a7b82 */ /* 0x000e700000000a00 */
[----:B------:R-:W2:Y:S01]  /*0840*/  LDC.64 R14, c[0x0][0x398] ;  /* 0x0000e600ff0e7b82 */ /* 0x000ea20000000a00 */
[----:B0-----:R-:W-:-:S05]  /*0850*/  IMAD.WIDE R12, R4, 0x8, R12 ;  /* 0x00000008040c7825 */ /* 0x001fca00078e020c */
[----:B------:R-:W3:Y:S01]  /*0860*/  LDG.E.64 R8, desc[UR4][R12.64] ;  /* 0x000000040c087981 */ /* 0x000ee2000c1e1b00 */
[----:B-1----:R-:W-:-:S06]  /*0870*/  IMAD.WIDE R10, R4, 0x8, R10 ;  /* 0x00000008040a7825 */ /* 0x002fcc00078e020a */
[----:B------:R-:W4:Y:S01]  /*0880*/  LDG.E.64 R10, desc[UR4][R10.64] ;  /* 0x000000040a0a7981 */ /* 0x000f22000c1e1b00 */
[----:B--2---:R-:W-:-:S06]  /*0890*/  IMAD.WIDE R14, R4, 0x8, R14 ;  /* 0x00000008040e7825 */ /* 0x004fcc00078e020e */
[----:B------:R-:W2:Y:S01]  /*08a0*/  LDG.E.64 R14, desc[UR4][R14.64] ;  /* 0x000000040e0e7981 */ /* 0x000ea2000c1e1b00 */
[-C--:B------:R-:W-:Y:S01]  /*08b0*/  DFMA R20, R20, R6.reuse, R24 ;  /* 0x000000061414722b */ /* 0x080fe20000000018 */
[----:B------:R-:W-:Y:S01]  /*08c0*/  BSSY.RECONVERGENT B0, `(.L_x_4) ;  /* 0x000001b000007945 */ /* 0x000fe20003800200 */
[-C--:B------:R-:W-:Y:S02]  /*08d0*/  DFMA R22, R22, R6.reuse, R26 ;  /* 0x000000061616722b */ /* 0x080fe4000000001a */
[----:B------:R-:W-:-:S04]  /*08e0*/  DFMA R18, R18, R6, R28 ;  /* 0x000000061212722b */ /* 0x000fc8000000001c */
[----:B---3--:R-:W-:-:S08]  /*08f0*/  DFMA R8, R20, -R2, R8 ;  /* 0x800000021408722b */ /* 0x008fd00000000008 */
[----:B------:R-:W-:Y:S02]  /*0900*/  DMUL R16, R8, R8 ;  /* 0x0000000808107228 */ /* 0x000fe40000000000 */
[-C--:B----4-:R-:W-:Y:S02]  /*0910*/  DFMA R6, R22, -R2.reuse, R10 ;  /* 0x800000021606722b */ /* 0x090fe4000000000a */
[----:B--2---:R-:W-:-:S06]  /*0920*/  DFMA R2, R18, -R2, R14 ;  /* 0x800000021202722b */ /* 0x004fcc000000000e */
[----:B------:R-:W-:Y:S01]  /*0930*/  DFMA R16, R6, R6, R16 ;  /* 0x000000060610722b */ /* 0x000fe20000000010 */
[----:B------:R-:W-:Y:S02]  /*0940*/  IMAD.MOV.U32 R14, RZ, RZ, 0x0 ;  /* 0x00000000ff0e7424 */ /* 0x000fe400078e00ff */
[----:B------:R-:W-:-:S05]  /*0950*/  IMAD.MOV.U32 R15, RZ, RZ, 0x3fd80000 ;  /* 0x3fd80000ff0f7424 */ /* 0x000fca00078e00ff */
[----:B------:R-:W-:-:S06]  /*0960*/  DFMA R16, R2, R2, R16 ;  /* 0x000000020210722b */ /* 0x000fcc0000000010 */
[----:B------:R-:W0:Y:S04]  /*0970*/  MUFU.RSQ64H R11, R17 ;  /* 0x00000011000b7308 */ /* 0x000e280000001c00 */
[----:B------:R-:W-:-:S04]  /*0980*/  IADD3 R10, PT, PT, R17, -0x3500000, RZ ;  /* 0xfcb00000110a7810 */ /* 0x000fc80007ffe0ff */
[----:B------:R-:W-:Y:S02]  /*0990*/  ISETP.GE.U32.AND P0, PT, R10, 0x7ca00000, PT ;  /* 0x7ca000000a00780c */ /* 0x000fe40003f06070 */
[----:B0-----:R-:W-:-:S08]  /*09a0*/  DMUL R12, R10, R10 ;  /* 0x0000000a0a0c7228 */ /* 0x001fd00000000000 */
[----:B------:R-:W-:-:S08]  /*09b0*/  DFMA R12, R16, -R12, 1 ;  /* 0x3ff00000100c742b */ /* 0x000fd0000000080c */
[----:B------:R-:W-:Y:S02]  /*09c0*/  DFMA R14, R12, R14, 0.5 ;  /* 0x3fe000000c0e742b */ /* 0x000fe4000000000e */
[----:B------:R-:W-:-:S08]  /*09d0*/  DMUL R12, R10, R12 ;  /* 0x0000000c0a0c7228 */ /* 0x000fd00000000000 */
[----:B------:R-:W-:-:S08]  /*09e0*/  DFMA R18, R14, R12, R10 ;  /* 0x0000000c0e12722b */ /* 0x000fd0000000000a */
[----:B------:R-:W-:Y:S02]  /*09f0*/  DMUL R20, R16, R18 ;  /* 0x0000001210147228 */ /* 0x000fe40000000000 */
[----:B------:R-:W-:Y:S02]  /*0a00*/  VIADD R15, R19, 0xfff00000 ;  /* 0xfff00000130f7836 */ /* 0x000fe40000000000 */
[----:B------:R-:W-:-:S04]  /*0a10*/  IMAD.MOV.U32 R14, RZ, RZ, R18 ;  /* 0x000000ffff0e7224 */ /* 0x000fc800078e0012 */
[----:B------:R-:W-:-:S08]  /*0a20*/  DFMA R22, R20, -R20, R16 ;  /* 0x800000141416722b */ /* 0x000fd00000000010 */
[----:B------:R-:W-:Y:S01]  /*0a30*/  DFMA R12, R22, R14, R20 ;  /* 0x0000000e160c722b */ /* 0x000fe20000000014 */
[----:B------:R-:W-:Y:S10]  /*0a40*/  @!P0 BRA `(.L_x_5) ;  /* 0x0000000000088947 */ /* 0x000ff40003800000 */
[----:B------:R-:W-:-:S07]  /*0a50*/  MOV R0, 0xa70 ;  /* 0x00000a7000007802 */ /* 0x000fce0000000f00 */
[----:B------:R-:W-:Y:S05]  /*0a60*/  CALL.REL.NOINC `($__internal_2_$__cuda_sm20_dsqrt_rn_f64_mediumpath_v1) ;  /* 0x0000000800a87944 */ /* 0x000fea0003c00000 */
.L_x_5:
[----:B------:R-:W-:Y:S05]  /*0a70*/  BSYNC.RECONVERGENT B0 ;  /* 0x0000000000007941 */ /* 0x000fea0003800200 */
.L_x_4:
[----:B------:R-:W0:Y:S01]  /*0a80*/  MUFU.RCP64H R11, R13 ;  /* 0x0000000d000b7308 */ /* 0x000e220000001800 */
[----:B------:R-:W-:Y:S01]  /*0a90*/  IADD3 R10, PT, PT, R13, 0x300402, RZ ;  /* 0x003004020d0a7810 */ /* 0x000fe20007ffe0ff */
[----:B------:R-:W-:Y:S03]  /*0aa0*/  BSSY.RECONVERGENT B0, `(.L_x_6) ;  /* 0x000000e000007945 */ /* 0x000fe60003800200 */
[----:B------:R-:W-:Y:S02]  /*0ab0*/  FSETP.GEU.AND P0, PT, |R10|, 5.8789094863358348022e-39, PT ;  /* 0x004004020a00780b */ /* 0x000fe40003f0e200 */
[----:B0-----:R-:W-:-:S08]  /*0ac0*/  DFMA R14, R10, -R12, 1 ;  /* 0x3ff000000a0e742b */ /* 0x001fd0000000080c */
[----:B------:R-:W-:-:S08]  /*0ad0*/  DFMA R14, R14, R14, R14 ;  /* 0x0000000e0e0e722b */ /* 0x000fd0000000000e */
[----:B------:R-:W-:-:S08]  /*0ae0*/  DFMA R14, R10, R14, R10 ;  /* 0x0000000e0a0e722b */ /* 0x000fd0000000000a */
[----:B------:R-:W-:-:S08]  /*0af0*/  DFMA R16, R14, -R12, 1 ;  /* 0x3ff000000e10742b */ /* 0x000fd0000000080c */
[----:B------:R-:W-:Y:S01]  /*0b00*/  DFMA R14, R14, R16, R14 ;  /* 0x000000100e0e722b */ /* 0x000fe2000000000e */
[----:B------:R-:W-:Y:S10]  /*0b10*/  @P0 BRA `(.L_x_7) ;  /* 0x0000000000180947 */ /* 0x000ff40003800000 */
[----:B------:R-:W-:Y:S01]  /*0b20*/  LOP3.LUT R0, R13, 0x7fffffff, RZ, 0xc0, !PT ;  /* 0x7fffffff0d007812 */ /* 0x000fe200078ec0ff */
[----:B------:R-:W-:Y:S02]  /*0b30*/  IMAD.MOV.U32 R16, RZ, RZ, R12 ;  /* 0x000000ffff107224 */ /* 0x000fe400078e000c */
[----:B------:R-:W-:Y:S02]  /*0b40*/  IMAD.MOV.U32 R17, RZ, RZ, R13 ;  /* 0x000000ffff117224 */ /* 0x000fe400078e000d */
[----:B------:R-:W-:Y:S01]  /*0b50*/  VIADD R5, R0, 0xfff00000 ;  /* 0xfff0000000057836 */ /* 0x000fe20000000000 */
[----:B------:R-:W-:-:S07]  /*0b60*/  MOV R0, 0xb80 ;  /* 0x00000b8000007802 */ /* 0x000fce0000000f00 */
[----:B------:R-:W-:Y:S05]  /*0b70*/  CALL.REL.NOINC `($__internal_0_$__cuda_sm20_dblrcp_rn_slowpath_v3) ;  /* 0x00000000004c7944 */ /* 0x000fea0003c00000 */
.L_x_7:
[----:B------:R-:W-:Y:S05]  /*0b80*/  BSYNC.RECONVERGENT B0 ;  /* 0x0000000000007941 */ /* 0x000fea0003800200 */
.L_x_6:
[----:B------:R-:W0:Y:S01]  /*0b90*/  LDC.64 R10, c[0x0][0x3f0] ;  /* 0x0000fc00ff0a7b82 */ /* 0x000e220000000a00 */
[----:B------:R-:W-:-:S07]  /*0ba0*/  DMUL R6, R38, R6 ;  /* 0x0000000626067228 */ /* 0x000fce0000000000 */
[----:B------:R-:W1:Y:S01]  /*0bb0*/  LDC.64 R16, c[0x0][0x3f8] ;  /* 0x0000fe00ff107b82 */ /* 0x000e620000000a00 */
[----:B------:R-:W-:-:S07]  /*0bc0*/  DMUL R6, R6, R14 ;  /* 0x0000000e06067228 */ /* 0x000fce0000000000 */
[----:B------:R-:W2:Y:S01]  /*0bd0*/  LDC.64 R18, c[0x0][0x400] ;  /* 0x00010000ff127b82 */ /* 0x000ea20000000a00 */
[----:B0-----:R-:W-:-:S05]  /*0be0*/  IMAD.WIDE R10, R4, 0x8, R10 ;  /* 0x00000008040a7825 */ /* 0x001fca00078e020a */
[----:B------:R-:W-:Y:S04]  /*0bf0*/  STG.E.64 desc[UR4][R10.64], R6 ;  /* 0x000000060a007986 */ /* 0x000fe8000c101b04 */
[----:B------:R-:W3:Y:S02]  /*0c00*/  LDG.E.64 R12, desc[UR4][R40.64] ;  /* 0x00000004280c7981 */ /* 0x000ee4000c1e1b00 */
[----:B---3--:R-:W-:Y:S01]  /*0c10*/  DMUL R12, R8, R12 ;  /* 0x0000000c080c7228 */ /* 0x008fe20000000000 */
[----:B-1----:R-:W-:-:S07]  /*0c20*/  IMAD.WIDE R8, R4, 0x8, R16 ;  /* 0x0000000804087825 */ /* 0x002fce00078e0210 */
[----:B------:R-:W-:-:S07]  /*0c30*/  DMUL R12, R12, R14 ;  /* 0x0000000e0c0c7228 */ /* 0x000fce0000000000 */
[----:B------:R-:W-:Y:S04]  /*0c40*/  STG.E.64 desc[UR4][R8.64], R12 ;  /* 0x0000000c08007986 */ /* 0x000fe8000c101b04 */
[----:B------:R-:W3:Y:S01]  /*0c50*/  LDG.E.64 R16, desc[UR4][R40.64] ;  /* 0x0000000428107981 */ /* 0x000ee2000c1e1b00 */
[----:B--2---:R-:W-:Y:S01]  /*0c60*/  IMAD.WIDE R4, R4, 0x8, R18 ;  /* 0x0000000804047825 */ /* 0x004fe200078e0212 */
[----:B---3--:R-:W-:-:S08]  /*0c70*/  DMUL R16, R2, R16 ;  /* 0x0000001002107228 */ /* 0x008fd00000000000 */
[----:B------:R-:W-:-:S07]  /*0c80*/  DMUL R16, R16, R14 ;  /* 0x0000000e10107228 */ /* 0x000fce0000000000 */
[----:B------:R-:W-:Y:S01]  /*0c90*/  STG.E.64 desc[UR4][R4.64], R16 ;  /* 0x0000001004007986 */ /* 0x000fe2000c101b04 */
[----:B------:R-:W-:Y:S05]  /*0ca0*/  EXIT ;  /* 0x000000000000794d */ /* 0x000fea0003800000 */
        .weak           $__internal_0_$__cuda_sm20_dblrcp_rn_slowpath_v3
        .type           $__internal_0_$__cuda_sm20_dblrcp_rn_slowpath_v3,@function
        .size           $__internal_0_$__cuda_sm20_dblrcp_rn_slowpath_v3,($__internal_1_$__cuda_sm20_div_rn_f64_full - $__internal_0_$__cuda_sm20_dblrcp_rn_slowpath_v3)
$__internal_0_$__cuda_sm20_dblrcp_rn_slowpath_v3:
[----:B------:R-:W-:Y:S01]  /*0cb0*/  DSETP.GTU.AND P0, PT, |R16|, +INF , PT ;  /* 0x7ff000001000742a */ /* 0x000fe20003f0c200 */
[----:B------:R-:W-:-:S13]  /*0cc0*/  BSSY.RECONVERGENT B1, `(.L_x_8) ;  /* 0x0000024000017945 */ /* 0x000fda0003800200 */
[----:B------:R-:W-:Y:S05]  /*0cd0*/  @P0 BRA `(.L_x_9) ;  /* 0x0000000000800947 */ /* 0x000fea0003800000 */
[----:B------:R-:W-:-:S05]  /*0ce0*/  LOP3.LUT R12, R17, 0x7fffffff, RZ, 0xc0, !PT ;  /* 0x7fffffff110c7812 */ /* 0x000fca00078ec0ff */
[----:B------:R-:W-:-:S05]  /*0cf0*/  VIADD R10, R12, 0xffffffff ;  /* 0xffffffff0c0a7836 */ /* 0x000fca0000000000 */
[----:B------:R-:W-:-:S13]  /*0d00*/  ISETP.GE.U32.AND P0, PT, R10, 0x7fefffff, PT ;  /* 0x7fefffff0a00780c */ /* 0x000fda0003f06070 */
[----:B------:R-:W-:Y:S02]  /*0d10*/  @P0 LOP3.LUT R11, R17, 0x7ff00000, RZ, 0x3c, !PT ;  /* 0x7ff00000110b0812 */ /* 0x000fe400078e3cff */
[----:B------:R-:W-:Y:S01]  /*0d20*/  @P0 MOV R10, RZ ;  /* 0x000000ff000a0202 */ /* 0x000fe20000000f00 */
[----:B------:R-:W-:Y:S06]  /*0d30*/  @P0 BRA `(.L_x_10) ;  /* 0x0000000000700947 */ /* 0x000fec0003800000 */
[----:B------:R-:W-:-:S13]  /*0d40*/  ISETP.GE.U32.AND P0, PT, R12, 0x1000001, PT ;  /* 0x010000010c00780c */ /* 0x000fda0003f06070 */
[----:B------:R-:W-:Y:S05]  /*0d50*/  @!P0 BRA `(.L_x_11) ;  /* 0x0000000000388947 */ /* 0x000fea0003800000 */
[----:B------:R-:W-:Y:S02]  /*0d60*/  VIADD R11, R17, 0xc0200000 ;  /* 0xc0200000110b7836 */ /* 0x000fe40000000000 */
[----:B------:R-:W-:Y:S02]  /*0d70*/  IMAD.MOV.U32 R10, RZ, RZ, R16 ;  /* 0x000000ffff0a7224 */ /* 0x000fe400078e0010 */
[----:B------:R-:W0:Y:S01]  /*0d80*/  MUFU.RCP64H R13, R11 ;  /* 0x0000000b000d7308 */ /* 0x000e220000001800 */
[----:B------:R-:W-:-:S06]  /*0d90*/  IMAD.MOV.U32 R12, RZ, RZ, R5 ;  /* 0x000000ffff0c7224 */ /* 0x000fcc00078e0005 */
[----:B0-----:R-:W-:-:S08]  /*0da0*/  DFMA R14, -R10, R12, 1 ;  /* 0x3ff000000a0e742b */ /* 0x001fd0000000010c */
[----:B------:R-:W-:-:S08]  /*0db0*/  DFMA R14, R14, R14, R14 ;  /* 0x0000000e0e0e722b */ /* 0x000fd0000000000e */
[----:B------:R-:W-:-:S08]  /*0dc0*/  DFMA R14, R12, R14, R12 ;  /* 0x0000000e0c0e722b */ /* 0x000fd0000000000c */
[----:B------:R-:W-:-:S08]  /*0dd0*/  DFMA R12, -R10, R14, 1 ;  /* 0x3ff000000a0c742b */ /* 0x000fd0000000010e */
[----:B------:R-:W-:-:S08]  /*0de0*/  DFMA R12, R14, R12, R14 ;  /* 0x0000000c0e0c722b */ /* 0x000fd0000000000e */
[----:B------:R-:W-:-:S08]  /*0df0*/  DMUL R12, R12, 2.2250738585072013831e-308 ;  /* 0x001000000c0c7828 */ /* 0x000fd00000000000 */
[----:B------:R-:W-:-:S08]  /*0e00*/  DFMA R14, -R16, R12, 1 ;  /* 0x3ff00000100e742b */ /* 0x000fd0000000010c */
[----:B------:R-:W-:-:S08]  /*0e10*/  DFMA R14, R14, R14, R14 ;  /* 0x0000000e0e0e722b */ /* 0x000fd0000000000e */
[----:B------:R-:W-:Y:S01]  /*0e20*/  DFMA R10, R12, R14, R12 ;  /* 0x0000000e0c0a722b */ /* 0x000fe2000000000c */
[----:B------:R-:W-:Y:S10]  /*0e30*/  BRA `(.L_x_10) ;  /* 0x0000000000307947 */ /* 0x000ff40003800000 */
.L_x_11:
[----:B------:R-:W-:Y:S01]  /*0e40*/  DMUL R12, R16, 8.11296384146066816958e+31 ;  /* 0x46900000100c7828 */ /* 0x000fe20000000000 */
[----:B------:R-:W-:-:S05]  /*0e50*/  IMAD.MOV.U32 R10, RZ, RZ, R5 ;  /* 0x000000ffff0a7224 */ /* 0x000fca00078e0005 */
[----:B------:R-:W0:Y:S02]  /*0e60*/  MUFU.RCP64H R11, R13 ;  /* 0x0000000d000b7308 */ /* 0x000e240000001800 */
[----:B0-----:R-:W-:-:S08]  /*0e70*/  DFMA R14, -R12, R10, 1 ;  /* 0x3ff000000c0e742b */ /* 0x001fd0000000010a */
[----:B------:R-:W-:-:S08]  /*0e80*/  DFMA R14, R14, R14, R14 ;  /* 0x0000000e0e0e722b */ /* 0x000fd0000000000e */
[----:B------:R-:W-:-:S08]  /*0e90*/  DFMA R14, R10, R14, R10 ;  /* 0x0000000e0a0e722b */ /* 0x000fd0000000000a */
[----:B------:R-:W-:-:S08]  /*0ea0*/  DFMA R10, -R12, R14, 1 ;  /* 0x3ff000000c0a742b */ /* 0x000fd0000000010e */
[----:B------:R-:W-:-:S08]  /*0eb0*/  DFMA R10, R14, R10, R14 ;  /* 0x0000000a0e0a722b */ /* 0x000fd0000000000e */
[----:B------:R-:W-:Y:S01]  /*0ec0*/  DMUL R10, R10, 8.11296384146066816958e+31 ;  /* 0x469000000a0a7828 */ /* 0x000fe20000000000 */
[----:B------:R-:W-:Y:S10]  /*0ed0*/  BRA `(.L_x_10) ;  /* 0x0000000000087947 */ /* 0x000ff40003800000 */
.L_x_9:
[----:B------:R-:W-:Y:S02]  /*0ee0*/  LOP3.LUT R11, R17, 0x80000, RZ, 0xfc, !PT ;  /* 0x00080000110b7812 */ /* 0x000fe400078efcff */
[----:B------:R-:W-:-:S07]  /*0ef0*/  MOV R10, R16 ;  /* 0x00000010000a7202 */ /* 0x000fce0000000f00 */
.L_x_10:
[----:B------:R-:W-:Y:S05]  /*0f00*/  BSYNC.RECONVERGENT B1 ;  /* 0x0000000000017941 */ /* 0x000fea0003800200 */
.L_x_8:
[----:B------:R-:W-:Y:S02]  /*0f10*/  IMAD.MOV.U32 R14, RZ, RZ, R10 ;  /* 0x000000ffff0e7224 */ /* 0x000fe400078e000a */
[----:B------:R-:W-:Y:S02]  /*0f20*/  IMAD.MOV.U32 R15, RZ, RZ, R11 ;  /* 0x000000ffff0f7224 */ /* 0x000fe400078e000b */
[----:B------:R-:W-:Y:S02]  /*0f30*/  IMAD.MOV.U32 R10, RZ, RZ, R0 ;  /* 0x000000ffff0a7224 */ /* 0x000fe400078e0000 */
[----:B------:R-:W-:-:S04]  /*0f40*/  IMAD.MOV.U32 R11, RZ, RZ, 0x0 ;  /* 0x00000000ff0b7424 */ /* 0x000fc800078e00ff */
[----:B------:R-:W-:Y:S05]  /*0f50*/  RET.REL.NODEC R10 `(_Z14llg_cart_applyiPKdS0_S0_S0_S0_S0_S0_S0_S0_S0_S0_S0_S0_PdS1_S1_S1_ddS0_dS0_) ;  /* 0xfffffff00a287950 */ /* 0x000fea0003c3ffff */
        .weak           $__internal_1_$__cuda_sm20_div_rn_f64_full
        .type           $__internal_1_$__cuda_sm20_div_rn_f64_full,@function
        .size           $__internal_1_$__cuda_sm20_div_rn_f64_full,($__internal_2_$__cuda_sm20_dsqrt_rn_f64_mediumpath_v1 - $__internal_1_$__cuda_sm20_div_rn_f64_full)
$__internal_1_$__cuda_sm20_div_rn_f64_full:
[C---:B------:R-:W-:Y:S01]  /*0f60*/  FSETP.GEU.AND P0, PT, |R15|.reuse, 1.469367938527859385e-39, PT ;  /* 0x001000000f00780b */ /* 0x040fe20003f0e200 */
[----:B------:R-:W-:Y:S01]  /*0f70*/  IMAD.MOV.U32 R10, RZ, RZ, 0x1 ;  /* 0x00000001ff0a7424 */ /* 0x000fe200078e00ff */
[----:B------:R-:W-:Y:S01]  /*0f80*/  LOP3.LUT R16, R15, 0x800fffff, RZ, 0xc0, !PT ;  /* 0x800fffff0f107812 */ /* 0x000fe200078ec0ff */
[----:B------:R-:W-:Y:S01]  /*0f90*/  BSSY.RECONVERGENT B1, `(.L_x_12) ;  /* 0x0000054000017945 */ /* 0x000fe20003800200 */
[C---:B------:R-:W-:Y:S02]  /*0fa0*/  FSETP.GEU.AND P2, PT, |R13|.reuse, 1.469367938527859385e-39, PT ;  /* 0x001000000d00780b */ /* 0x040fe40003f4e200 */
[----:B------:R-:W-:Y:S02]  /*0fb0*/  LOP3.LUT R17, R16, 0x3ff00000, RZ, 0xfc, !PT ;  /* 0x3ff0000010117812 */ /* 0x000fe400078efcff */
[----:B------:R-:W-:Y:S02]  /*0fc0*/  MOV R16, R14 ;  /* 0x0000000e00107202 */ /* 0x000fe40000000f00 */
[----:B------:R-:W-:-:S02]  /*0fd0*/  LOP3.LUT R5, R13, 0x7ff00000, RZ, 0xc0, !PT ;  /* 0x7ff000000d057812 */ /* 0x000fc400078ec0ff */
[----:B------:R-:W-:Y:S01]  /*0fe0*/  LOP3.LUT R42, R15, 0x7ff00000, RZ, 0xc0, !PT ;  /* 0x7ff000000f2a7812 */ /* 0x000fe200078ec0ff */
[----:B------:R-:W-:-:S03]  /*0ff0*/  @!P0 DMUL R16, R14, 8.98846567431157953865e+307 ;  /* 0x7fe000000e108828 */ /* 0x000fc60000000000 */
[----:B------:R-:W-:Y:S01]  /*1000*/  ISETP.GE.U32.AND P1, PT, R5, R42, PT ;  /* 0x0000002a0500720c */ /* 0x000fe20003f26070 */
[----:B------:R-:W-:Y:S01]  /*1010*/  @!P2 IMAD.MOV.U32 R44, RZ, RZ, RZ ;  /* 0x000000ffff2ca224 */ /* 0x000fe200078e00ff */
[----:B------:R-:W-:Y:S01]  /*1020*/  @!P2 LOP3.LUT R6, R15, 0x7ff00000, RZ, 0xc0, !PT ;  /* 0x7ff000000f06a812 */ /* 0x000fe200078ec0ff */
[----:B------:R-:W0:Y:S03]  /*1030*/  MUFU.RCP64H R11, R17 ;  /* 0x00000011000b7308 */ /* 0x000e260000001800 */
[----:B------:R-:W-:Y:S01]  /*1040*/  @!P2 ISETP.GE.U32.AND P3, PT, R5, R6, PT ;  /* 0x000000060500a20c */ /* 0x000fe20003f66070 */
[----:B------:R-:W-:Y:S01]  /*1050*/  IMAD.MOV.U32 R6, RZ, RZ, 0x1ca00000 ;  /* 0x1ca00000ff067424 */ /* 0x000fe200078e00ff */
[----:B------:R-:W-:-:S04]  /*1060*/  @!P0 LOP3.LUT R42, R17, 0x7ff00000, RZ, 0xc0, !PT ;  /* 0x7ff00000112a8812 */ /* 0x000fc800078ec0ff */
[----:B------:R-:W-:-:S04]  /*1070*/  @!P2 SEL R7, R6, 0x63400000, !P3 ;  /* 0x634000000607a807 */ /* 0x000fc80005800000 */
[----:B------:R-:W-:Y:S01]  /*1080*/  @!P2 LOP3.LUT R7, R7, 0x80000000, R13, 0xf8, !PT ;  /* 0x800000000707a812 */ /* 0x000fe200078ef80d */
[----:B0-----:R-:W-:-:S03]  /*1090*/  DFMA R8, R10, -R16, 1 ;  /* 0x3ff000000a08742b */ /* 0x001fc60000000810 */
[----:B------:R-:W-:Y:S02]  /*10a0*/  @!P2 LOP3.LUT R45, R7, 0x100000, RZ, 0xfc, !PT ;  /* 0x00100000072da812 */ /* 0x000fe400078efcff */
[----:B------:R-:W-:-:S03]  /*10b0*/  MOV R7, R5 ;  /* 0x0000000500077202 */ /* 0x000fc60000000f00 */
[----:B------:R-:W-:-:S08]  /*10c0*/  DFMA R8, R8, R8, R8 ;  /* 0x000000080808722b */ /* 0x000fd00000000008 */
[----:B------:R-:W-:Y:S01]  /*10d0*/  DFMA R8, R10, R8, R10 ;  /* 0x000000080a08722b */ /* 0x000fe2000000000a */
[----:B------:R-:W-:Y:S01]  /*10e0*/  SEL R11, R6, 0x63400000, !P1 ;  /* 0x63400000060b7807 */ /* 0x000fe20004800000 */
[----:B------:R-:W-:-:S03]  /*10f0*/  IMAD.MOV.U32 R10, RZ, RZ, R12 ;  /* 0x000000ffff0a7224 */ /* 0x000fc600078e000c */
[----:B------:R-:W-:-:S03]  /*1100*/  LOP3.LUT R11, R11, 0x800fffff, R13, 0xf8, !PT ;  /* 0x800fffff0b0b7812 */ /* 0x000fc600078ef80d */
[----:B------:R-:W-:-:S03]  /*1110*/  DFMA R46, R8, -R16, 1 ;  /* 0x3ff00000082e742b */ /* 0x000fc60000000810 */
[----:B------:R-:W-:-:S05]  /*1120*/  @!P2 DFMA R10, R10, 2, -R44 ;  /* 0x400000000a0aa82b */ /* 0x000fca000000082c */
[----:B------:R-:W-:-:S05]  /*1130*/  DFMA R46, R8, R46, R8 ;  /* 0x0000002e082e722b */ /* 0x000fca0000000008 */
[----:B------:R-:W-:-:S03]  /*1140*/  @!P2 LOP3.LUT R7, R11, 0x7ff00000, RZ, 0xc0, !PT ;  /* 0x7ff000000b07a812 */ /* 0x000fc600078ec0ff */
[----:B------:R-:W-:Y:S02]  /*1150*/  DMUL R44, R46, R10 ;  /* 0x0000000a2e2c7228 */ /* 0x000fe40000000000 */
[----:B------:R-:W-:-:S05]  /*1160*/  VIADD R43, R7, 0xffffffff ;  /* 0xffffffff072b7836 */ /* 0x000fca0000000000 */
[----:B------:R-:W-:Y:S01]  /*1170*/  ISETP.GT.U32.AND P0, PT, R43, 0x7feffffe, PT ;  /* 0x7feffffe2b00780c */ /* 0x000fe20003f04070 */
[----:B------:R-:W-:Y:S01]  /*1180*/  VIADD R43, R42, 0xffffffff ;  /* 0xffffffff2a2b7836 */ /* 0x000fe20000000000 */
[----:B------:R-:W-:-:S04]  /*1190*/  DFMA R8, R44, -R16, R10 ;  /* 0x800000102c08722b */ /* 0x000fc8000000000a */
[----:B------:R-:W-:-:S04]  /*11a0*/  ISETP.GT.U32.OR P0, PT, R43, 0x7feffffe, P0 ;  /* 0x7feffffe2b00780c */ /* 0x000fc80000704470 */
[----:B------:R-:W-:-:S09]  /*11b0*/  DFMA R8, R46, R8, R44 ;  /* 0x000000082e08722b */ /* 0x000fd2000000002c */
[----:B------:R-:W-:Y:S05]  /*11c0*/  @P0 BRA `(.L_x_13) ;  /* 0x00000000006c0947 */ /* 0x000fea0003800000 */
[----:B------:R-:W-:-:S04]  /*11d0*/  LOP3.LUT R12, R15, 0x7ff00000, RZ, 0xc0, !PT ;  /* 0x7ff000000f0c7812 */ /* 0x000fc800078ec0ff */
[CC--:B------:R-:W-:Y:S02]  /*11e0*/  VIADDMNMX R7, R5.reuse, -R12.reuse, 0xb9600000, !PT ;  /* 0xb960000005077446 */ /* 0x0c0fe4000780090c */
[----:B------:R-:W-:Y:S02]  /*11f0*/  ISETP.GE.U32.AND P0, PT, R5, R12, PT ;  /* 0x0000000c0500720c */ /* 0x000fe40003f06070 */
[----:B------:R-:W-:Y:S02]  /*1200*/  VIMNMX R5, PT, PT, R7, 0x46a00000, PT ;  /* 0x46a0000007057848 */ /* 0x000fe40003fe0100 */
[----:B------:R-:W-:-:S05]  /*1210*/  SEL R6, R6, 0x63400000, !P0 ;  /* 0x6340000006067807 */ /* 0x000fca0004000000 */
[----:B------:R-:W-:Y:S02]  /*1220*/  IMAD.IADD R5, R5, 0x1, -R6 ;  /* 0x0000000105057824 */ /* 0x000fe400078e0a06 */
[----:B------:R-:W-:-:S03]  /*1230*/  IMAD.MOV.U32 R6, RZ, RZ, RZ ;  /* 0x000000ffff067224 */ /* 0x000fc600078e00ff */
[----:B------:R-:W-:-:S06]  /*1240*/  IADD3 R7, PT, PT, R5, 0x7fe00000, RZ ;  /* 0x7fe0000005077810 */ /* 0x000fcc0007ffe0ff */
[----:B------:R-:W-:-:S10]  /*1250*/  DMUL R44, R8, R6 ;  /* 0x00000006082c7228 */ /* 0x000fd40000000000 */
[----:B------:R-:W-:-:S13]  /*1260*/  FSETP.GTU.AND P0, PT, |R45|, 1.469367938527859385e-39, PT ;  /* 0x001000002d00780b */ /* 0x000fda0003f0c200 */
[----:B------:R-:W-:Y:S05]  /*1270*/  @P0 BRA `(.L_x_14) ;  /* 0x0000000000940947 */ /* 0x000fea0003800000 */
[----:B------:R-:W-:-:S06]  /*1280*/  DFMA R10, R8, -R16, R10 ;  /* 0x80000010080a722b */ /* 0x000fcc000000000a */
[----:B------:R-:W-:-:S04]  /*1290*/  IMAD.MOV.U32 R10, RZ, RZ, RZ ;  /* 0x000000ffff0a7224 */ /* 0x000fc800078e00ff */
[C---:B------:R-:W-:Y:S02]  /*12a0*/  FSETP.NEU.AND P0, PT, R11.reuse, RZ, PT ;  /* 0x000000ff0b00720b */ /* 0x040fe40003f0d000 */
[----:B------:R-:W-:-:S04]  /*12b0*/  LOP3.LUT R15, R11, 0x80000000, R15, 0x48, !PT ;  /* 0x800000000b0f7812 */ /* 0x000fc800078e480f */
[----:B------:R-:W-:-:S07]  /*12c0*/  LOP3.LUT R11, R15, R7, RZ, 0xfc, !PT ;  /* 0x000000070f0b7212 */ /* 0x000fce00078efcff */
[----:B------:R-:W-:Y:S05]  /*12d0*/  @!P0 BRA `(.L_x_14) ;  /* 0x00000000007c8947 */ /* 0x000fea0003800000 */
[----:B------:R-:W-:Y:S01]  /*12e0*/  IMAD.MOV R7, RZ, RZ, -R5 ;  /* 0x000000ffff077224 */ /* 0x000fe200078e0a05 */
[----:B------:R-:W-:Y:S02]  /*12f0*/  MOV R6, RZ ;  /* 0x000000ff00067202 */ /* 0x000fe40000000f00 */
[----:B------:R-:W-:-:S04]  /*1300*/  IADD3 R5, PT, PT, -R5, -0x43300000, RZ ;  /* 0xbcd0000005057810 */ /* 0x000fc80007ffe1ff */
[----:B------:R-:W-:Y:S02]  /*1310*/  DFMA R6, R44, -R6, R8 ;  /* 0x800000062c06722b */ /* 0x000fe40000000008 */
[----:B------:R-:W-:-:S08]  /*1320*/  DMUL.RP R8, R8, R10 ;  /* 0x0000000a08087228 */ /* 0x000fd00000008000 */
[----:B------:R-:W-:Y:S02]  /*1330*/  FSETP.NEU.AND P0, PT, |R7|, R5, PT ;  /* 0x000000050700720b */ /* 0x000fe40003f0d200 */
[----:B------:R-:W-:Y:S02]  /*1340*/  LOP3.LUT R15, R9, R15, RZ, 0x3c, !PT ;  /* 0x0000000f090f7212 */ /* 0x000fe400078e3cff */
[----:B------:R-:W-:Y:S02]  /*1350*/  FSEL R44, R8, R44, !P0 ;  /* 0x0000002c082c7208 */ /* 0x000fe40004000000 */
[----:B------:R-:W-:Y:S01]  /*1360*/  FSEL R45, R15, R45, !P0 ;  /* 0x0000002d0f2d7208 */ /* 0x000fe20004000000 */
[----:B------:R-:W-:Y:S06]  /*1370*/  BRA `(.L_x_14) ;  /* 0x0000000000547947 */ /* 0x000fec0003800000 */
.L_x_13:
[----:B------:R-:W-:-:S14]  /*1380*/  DSETP.NAN.AND P0, PT, R12, R12, PT ;  /* 0x0000000c0c00722a */ /* 0x000fdc0003f08000 */
[----:B------:R-:W-:Y:S05]  /*1390*/  @P0 BRA `(.L_x_15) ;  /* 0x0000000000440947 */ /* 0x000fea0003800000 */
[----:B------:R-:W-:-:S14]  /*13a0*/  DSETP.NAN.AND P0, PT, R14, R14, PT ;  /* 0x0000000e0e00722a */ /* 0x000fdc0003f08000 */
[----:B------:R-:W-:Y:S05]  /*13b0*/  @P0 BRA `(.L_x_16) ;  /* 0x0000000000300947 */ /* 0x000fea0003800000 */
[----:B------:R-:W-:Y:S01]  /*13c0*/  ISETP.NE.AND P0, PT, R7, R42, PT ;  /* 0x0000002a0700720c */ /* 0x000fe20003f05270 */
[----:B------:R-:W-:Y:S02]  /*13d0*/  IMAD.MOV.U32 R44, RZ, RZ, 0x0 ;  /* 0x00000000ff2c7424 */ /* 0x000fe400078e00ff */
[----:B------:R-:W-:-:S10]  /*13e0*/  IMAD.MOV.U32 R45, RZ, RZ, -0x80000 ;  /* 0xfff80000ff2d7424 */ /* 0x000fd400078e00ff */
[----:B------:R-:W-:Y:S05]  /*13f0*/  @!P0 BRA `(.L_x_14) ;  /* 0x0000000000348947 */ /* 0x000fea0003800000 */
[----:B------:R-:W-:Y:S02]  /*1400*/  ISETP.NE.AND P0, PT, R7, 0x7ff00000, PT ;  /* 0x7ff000000700780c */ /* 0x000fe40003f05270 */
[----:B------:R-:W-:Y:S02]  /*1410*/  LOP3.LUT R45, R13, 0x80000000, R15, 0x48, !PT ;  /* 0x800000000d2d7812 */ /* 0x000fe400078e480f */
[----:B------:R-:W-:-:S13]  /*1420*/  ISETP.EQ.OR P0, PT, R42, RZ, !P0 ;  /* 0x000000ff2a00720c */ /* 0x000fda0004702670 */
[----:B------:R-:W-:Y:S01]  /*1430*/  @P0 LOP3.LUT R5, R45, 0x7ff00000, RZ, 0xfc, !PT ;  /* 0x7ff000002d050812 */ /* 0x000fe200078efcff */
[----:B------:R-:W-:Y:S01]  /*1440*/  @!P0 IMAD.MOV.U32 R44, RZ, RZ, RZ ;  /* 0x000000ffff2c8224 */ /* 0x000fe200078e00ff */
[----:B------:R-:W-:-:S03]  /*1450*/  @P0 MOV R44, RZ ;  /* 0x000000ff002c0202 */ /* 0x000fc60000000f00 */
[----:B------:R-:W-:Y:S01]  /*1460*/  @P0 IMAD.MOV.U32 R45, RZ, RZ, R5 ;  /* 0x000000ffff2d0224 */ /* 0x000fe200078e0005 */
[----:B------:R-:W-:Y:S06]  /*1470*/  BRA `(.L_x_14) ;  /* 0x0000000000147947 */ /* 0x000fec0003800000 */
.L_x_16:
[----:B------:R-:W-:Y:S01]  /*1480*/  LOP3.LUT R45, R15, 0x80000, RZ, 0xfc, !PT ;  /* 0x000800000f2d7812 */ /* 0x000fe200078efcff */
[----:B------:R-:W-:Y:S01]  /*1490*/  IMAD.MOV.U32 R44, RZ, RZ, R14 ;  /* 0x000000ffff2c7224 */ /* 0x000fe200078e000e */
[----:B------:R-:W-:Y:S06]  /*14a0*/  BRA `(.L_x_14) ;  /* 0x0000000000087947 */ /* 0x000fec0003800000 */
.L_x_15:
[----:B------:R-:W-:Y:S01]  /*14b0*/  LOP3.LUT R45, R13, 0x80000, RZ, 0xfc, !PT ;  /* 0x000800000d2d7812 */ /* 0x000fe200078efcff */
[----:B------:R-:W-:-:S07]  /*14c0*/  IMAD.MOV.U32 R44, RZ, RZ, R12 ;  /* 0x000000ffff2c7224 */ /* 0x000fce00078e000c */
.L_x_14:
[----:B------:R-:W-:Y:S05]  /*14d0*/  BSYNC.RECONVERGENT B1 ;  /* 0x0000000000017941 */ /* 0x000fea0003800200 */
.L_x_12:
[----:B------:R-:W-:Y:S01]  /*14e0*/  MOV R6, R0 ;  /* 0x0000000000067202 */ /* 0x000fe20000000f00 */
[----:B------:R-:W-:-:S04]  /*14f0*/  IMAD.MOV.U32 R7, RZ, RZ, 0x0 ;  /* 0x00000000ff077424 */ /* 0x000fc800078e00ff */
[----:B------:R-:W-:Y:S05]  /*1500*/  RET.REL.NODEC R6 `(_Z14llg_cart_applyiPKdS0_S0_S0_S0_S0_S0_S0_S0_S0_S0_S0_S0_PdS1_S1_S1_ddS0_dS0_) ;  /* 0xffffffe806bc7950 */ /* 0x000fea0003c3ffff */
        .weak           $__internal_2_$__cuda_sm20_dsqrt_rn_f64_mediumpath_v1
        .type           $__internal_2_$__cuda_sm20_dsqrt_rn_f64_mediumpath_v1,@function
        .size           $__internal_2_$__cuda_sm20_dsqrt_rn_f64_mediumpath_v1,(.L_x_24 - $__internal_2_$__cuda_sm20_dsqrt_rn_f64_mediumpath_v1)
$__internal_2_$__cuda_sm20_dsqrt_rn_f64_mediumpath_v1:
[----:B------:R-:W-:Y:S01]  /*1510*/  ISETP.GE.U32.AND P0, PT, R10, -0x3400000, PT ;  /* 0xfcc000000a00780c */ /* 0x000fe20003f06070 */
[----:B------:R-:W-:Y:S01]  /*1520*/  BSSY.RECONVERGENT B1, `(.L_x_17) ;  /* 0x0000028000017945 */ /* 0x000fe20003800200 */
[----:B------:R-:W-:Y:S01]  /*1530*/  IMAD.MOV.U32 R14, RZ, RZ, R18 ;  /* 0x000000ffff0e7224 */ /* 0x000fe200078e0012 */
[----:B------:R-:W-:Y:S01]  /*1540*/  MOV R13, R17 ;  /* 0x00000011000d7202 */ /* 0x000fe20000000f00 */
[----:B------:R-:W-:Y:S02]  /*1550*/  IMAD.MOV.U32 R12, RZ, RZ, R16 ;  /* 0x000000ffff0c7224 */ /* 0x000fe400078e0010 */
[----:B------:R-:W-:Y:S02]  /*1560*/  IMAD.MOV.U32 R10, RZ, RZ, R22 ;  /* 0x000000ffff0a7224 */ /* 0x000fe400078e0016 */
[----:B------:R-:W-:-:S05]  /*1570*/  IMAD.MOV.U32 R11, RZ, RZ, R23 ;  /* 0x000000ffff0b7224 */ /* 0x000fca00078e0017 */
[----:B------:R-:W-:Y:S05]  /*1580*/  @!P0 BRA `(.L_x_18) ;  /* 0x0000000000208947 */ /* 0x000fea0003800000 */
[----:B------:R-:W-:-:S10]  /*1590*/  DFMA.RM R10, R10, R14, R20 ;  /* 0x0000000e0a0a722b */ /* 0x000fd40000004014 */
[----:B------:R-:W-:-:S05]  /*15a0*/  IADD3 R14, P0, PT, R10, 0x1, RZ ;  /* 0x000000010a0e7810 */ /* 0x000fca0007f1e0ff */
[----:B------:R-:W-:-:S06]  /*15b0*/  IMAD.X R15, RZ, RZ, R11, P0 ;  /* 0x000000ffff0f7224 */ /* 0x000fcc00000e060b */
[----:B------:R-:W-:-:S08]  /*15c0*/  DFMA.RP R12, -R10, R14, R12 ;  /* 0x0000000e0a0c722b */ /* 0x000fd0000000810c */
[----:B------:R-:W-:-:S06]  /*15d0*/  DSETP.GT.AND P0, PT, R12, RZ, PT ;  /* 0x000000ff0c00722a */ /* 0x000fcc0003f04000 */
[----:B------:R-:W-:Y:S02]  /*15e0*/  FSEL R10, R14, R10, P0 ;  /* 0x0000000a0e0a7208 */ /* 0x000fe40000000000 */
[----:B------:R-:W-:Y:S01]  /*15f0*/  FSEL R11, R15, R11, P0 ;  /* 0x0000000b0f0b7208 */ /* 0x000fe20000000000 */
[----:B------:R-:W-:Y:S06]  /*1600*/  BRA `(.L_x_19) ;  /* 0x0000000000647947 */ /* 0x000fec0003800000 */
.L_x_18:
[----:B------:R-:W-:-:S14]  /*1610*/  DSETP.NE.AND P0, PT, R12, RZ, PT ;  /* 0x000000ff0c00722a */ /* 0x000fdc0003f05000 */
[----:B------:R-:W-:Y:S05]  /*1620*/  @!P0 BRA `(.L_x_20) ;  /* 0x0000000000588947 */ /* 0x000fea0003800000 */
[----:B------:R-:W-:-:S13]  /*1630*/  ISETP.GE.AND P0, PT, R13, RZ, PT ;  /* 0x000000ff0d00720c */ /* 0x000fda0003f06270 */
[----:B------:R-:W-:Y:S01]  /*1640*/  @!P0 MOV R10, 0x0 ;  /* 0x00000000000a8802 */ /* 0x000fe20000000f00 */
[----:B------:R-:W-:Y:S01]  /*1650*/  @!P0 IMAD.MOV.U32 R11, RZ, RZ, -0x80000 ;  /* 0xfff80000ff0b8424 */ /* 0x000fe200078e00ff */
[----:B------:R-:W-:Y:S06]  /*1660*/  @!P0 BRA `(.L_x_19) ;  /* 0x00000000004c8947 */ /* 0x000fec0003800000 */
[----:B------:R-:W-:-:S13]  /*1670*/  ISETP.GT.AND P0, PT, R13, 0x7fefffff, PT ;  /* 0x7fefffff0d00780c */ /* 0x000fda0003f04270 */
[----:B------:R-:W-:Y:S05]  /*1680*/  @P0 BRA `(.L_x_20) ;  /* 0x0000000000400947 */ /* 0x000fea0003800000 */
[----:B------:R-:W-:Y:S01]  /*1690*/  DMUL R10, R12, 8.11296384146066816958e+31 ;  /* 0x469000000c0a7828 */ /* 0x000fe20000000000 */
[----:B------:R-:W-:Y:S01]  /*16a0*/  IMAD.MOV.U32 R16, RZ, RZ, 0x0 ;  /* 0x00000000ff107424 */ /* 0x000fe200078e00ff */
[----:B------:R-:W-:Y:S01]  /*16b0*/  MOV R17, 0x3fd80000 ;  /* 0x3fd8000000117802 */ /* 0x000fe20000000f00 */
[----:B------:R-:W-:-:S03]  /*16c0*/  IMAD.MOV.U32 R12, RZ, RZ, RZ ;  /* 0x000000ffff0c7224 */ /* 0x000fc600078e00ff */
[----:B------:R-:W0:Y:S03]  /*16d0*/  MUFU.RSQ64H R13, R11 ;  /* 0x0000000b000d7308 */ /* 0x000e260000001c00 */
[----:B0-----:R-:W-:-:S08]  /*16e0*/  DMUL R14, R12, R12 ;  /* 0x0000000c0c0e7228 */ /* 0x001fd00000000000 */
[----:B------:R-:W-:-:S08]  /*16f0*/  DFMA R14, R10, -R14, 1 ;  /* 0x3ff000000a0e742b */ /* 0x000fd0000000080e */
[----:B------:R-:W-:Y:S02]  /*1700*/  DFMA R16, R14, R16, 0.5 ;  /* 0x3fe000000e10742b */ /* 0x000fe40000000010 */
[----:B------:R-:W-:-:S08]  /*1710*/  DMUL R14, R12, R14 ;  /* 0x0000000e0c0e7228 */ /* 0x000fd00000000000 */
[----:B------:R-:W-:-:S08]  /*1720*/  DFMA R14, R16, R14, R12 ;  /* 0x0000000e100e722b */ /* 0x000fd0000000000c */
[----:B------:R-:W-:Y:S02]  /*1730*/  DMUL R12, R10, R14 ;  /* 0x0000000e0a0c7228 */ /* 0x000fe40000000000 */
[----:B------:R-:W-:-:S06]  /*1740*/  VIADD R15, R15, 0xfff00000 ;  /* 0xfff000000f0f7836 */ /* 0x000fcc0000000000 */
[----:B------:R-:W-:-:S08]  /*1750*/  DFMA R16, R12, -R12, R10 ;  /* 0x8000000c0c10722b */ /* 0x000fd0000000000a */
[----:B------:R-:W-:-:S10]  /*1760*/  DFMA R10, R14, R16, R12 ;  /* 0x000000100e0a722b */ /* 0x000fd4000000000c */
[----:B------:R-:W-:Y:S01]  /*1770*/  VIADD R11, R11, 0xfcb00000 ;  /* 0xfcb000000b0b7836 */ /* 0x000fe20000000000 */
[----:B------:R-:W-:Y:S06]  /*1780*/  BRA `(.L_x_19) ;  /* 0x0000000000047947 */ /* 0x000fec0003800000 */
.L_x_20:
[----:B------:R-:W-:-:S11]  /*1790*/  DADD R10, R12, R12 ;  /* 0x000000000c0a7229 */ /* 0x000fd6000000000c */
.L_x_19:
[----:B------:R-:W-:Y:S05]  /*17a0*/  BSYNC.RECONVERGENT B1 ;  /* 0x0000000000017941 */ /* 0x000fea0003800200 */
.L_x_17:
[----:B------:R-:W-:Y:S01]  /*17b0*/  IMAD.MOV.U32 R12, RZ, RZ, R10 ;  /* 0x000000ffff0c7224 */ /* 0x000fe200078e000a */
[----:B------:R-:W-:Y:S01]  /*17c0*/  MOV R13, R11 ;  /* 0x0000000b000d7202 */ /* 0x000fe20000000f00 */
[----:B------:R-:W-:Y:S02]  /*17d0*/  IMAD.MOV.U32 R10, RZ, RZ, R0 ;  /* 0x000000ffff0a7224 */ /* 0x000fe400078e0000 */
[----:B------:R-:W-:-:S04]  /*17e0*/  IMAD.MOV.U32 R11, RZ, RZ, 0x0 ;  /* 0x00000000ff0b7424 */ /* 0x000fc800078e00ff */
[----:B------:R-:W-:Y:S05]  /*17f0*/  RET.REL.NODEC R10 `(_Z14llg_cart_applyiPKdS0_S0_S0_S0_S0_S0_S0_S0_S0_S0_S0_S0_PdS1_S1_S1_ddS0_dS0_) ;  /* 0xffffffe80a007950 */ /* 0x000fea0003c3ffff */
.L_x_21:
[----:B------:R-:W-:-:S00]  /*1800*/  BRA `(.L_x_21) ;  /* 0xfffffffc00fc7947 */ /* 0x000fc0000383ffff */
[----:B------:R-:W-:-:S00]  /*1810*/  NOP ;  /* 0x0000000000007918 */ /* 0x000fc00000000000 */
        /* <DEDUP_REMOVED lines=14> */
.L_x_24:


//--------------------- .nv.shared.reserved.0     --------------------------
	.section	.nv.shared.reserved.0,"aw",@nobits
	.weak		__nv_reservedSMEM_offset_0_alias
	.size		__nv_reservedSMEM_offset_0_alias, 0, 64
	.other		__nv_reservedSMEM_offset_0_alias,@"STO_CUDA_RESERVED_SHARED STV_DEFAULT"
__nv_reservedSMEM_offset_0_alias:
	.zero		0
	.zero		64


//--------------------- .nv.constant0._Z14llg_cart_applyiPKdS0_S0_S0_S0_S0_S0_S0_S0_S0_S0_S0_S0_PdS1_S1_S1_ddS0_dS0_ --------------------------
	.section	.nv.constant0._Z14llg_cart_applyiPKdS0_S0_S0_S0_S0_S0_S0_S0_S0_S0_S0_S0_PdS1_S1_S1_ddS0_dS0_,"a",@progbits
	.sectionflags	@""
	.align	4
.nv.constant0._Z14llg_cart_applyiPKdS0_S0_S0_S0_S0_S0_S0_S0_S0_S0_S0_S0_PdS1_S1_S1_ddS0_dS0_:
	.zero		1080


//--------------------- SYMBOLS --------------------------

	.type		.nv.reservedSmem.offset0,@object
	.size		.nv.reservedSmem.offset0,0x4
